	.target	sm_90a

	.elftype	@"ET_EXEC"


//--------------------- .note.nv.tkinfo           --------------------------
	.section	.note.nv.tkinfo,"",@"SHT_NOTE"
	.sectionflags	@"SHF_NOTE_NV_TKINFO"
	.tkinfo
        /*0018*/ 	.word	0x00000002
        /*0030*/ 	.string	""
        /*0030*/ 	.string	"ptxas"
        /*0030*/ 	.string	"Cuda compilation tools, release 13.0, V13.0.88"
        /*0030*/ 	.string	"Build cuda_13.0.r13.0/compiler.36424714_0"
        /*0030*/ 	.string	"-arch sm_90a -m 64 "



//--------------------- .note.nv.cuinfo           --------------------------
	.section	.note.nv.cuinfo,"",@"SHT_NOTE"
	.sectionflags	@"SHF_NOTE_NV_CUINFO"
        /*0018*/ 	.short	0x0002
        /*001a*/ 	.short	0x005a
        /*001c*/ 	.short	0x0082
	.zero		2


//--------------------- .nv.info                  --------------------------
	.section	.nv.info,"",@"SHT_CUDA_INFO"
	.align	4


	//----- nvinfo : EIATTR_REGCOUNT
	.align		4
        /*0000*/ 	.byte	0x04, 0x2f
        /*0002*/ 	.short	(.L_12 - .L_11)
	.align		4
.L_11:
        /*0004*/ 	.word	index@(_ZN7cutlass13device_kernelINS_4gemm6kernel13GemmUniversalIN4cute5tupleIJiiiiEEENS1_10collective13CollectiveMmaINS1_37MainloopSm90TmaGmmaWarpSpecializedFP8ILi28ENS5_IJNS4_1CILi2EEENSA_ILi1EEESC_EEENS1_32KernelTmaWarpSpecializedPingpongEEENS5_IJNSA_ILi64EEENSA_ILi192EEENSA_ILi32EEEEEENS_12float_e4m3_tENS5_IJlSC_lEEESK_SL_NS4_8TiledMMAINS4_8MMA_AtomIJNS4_4SM904GMMA31MMA_64x192x32_F32E4M3E4M3_SS_TNILNSP_7ScaleInE1ELSR_1EEEEEENS4_6LayoutINS5_IJSC_SC_SC_EEENS5_IJNSA_ILi0EEESW_SW_EEEEENS5_IJNS4_10UnderscoreESZ_SZ_EEEEENS4_13SM90_TMA_LOADENS4_14ComposedLayoutINS4_7SwizzleILi1ELi4ELi3EEENS4_18smem_ptr_flag_bitsILi8EEENSU_INS5_IJNSA_ILi8EEESI_EEENS5_IJSI_SC_EEEEEEEvNS4_8identityENS4_23SM90_TMA_LOAD_MULTICASTES1C_vS1D_EENS_8epilogue10collective6detail29Sm90TmaWarpSpecializedAdapterINS1H_15DefaultEpilogueISK_SL_SL_NS1G_6thread17LinearCombinationISK_Li1EffLNS1L_9ScaleType4KindE0ELNS_15FloatRoundStyleE2ESK_EENS1_15EpilogueDefaultEEEEEvvEEEEvNT_6ParamsE)
        /*0008*/ 	.word	0x000000a8


	//----- nvinfo : EIATTR_FRAME_SIZE
	.align		4
.L_12:
        /*000c*/ 	.byte	0x04, 0x11
        /*000e*/ 	.short	(.L_14 - .L_13)
	.align		4
.L_13:
        /*0010*/ 	.word	index@(_ZN7cutlass13device_kernelINS_4gemm6kernel13GemmUniversalIN4cute5tupleIJiiiiEEENS1_10collective13CollectiveMmaINS1_37MainloopSm90TmaGmmaWarpSpecializedFP8ILi28ENS5_IJNS4_1CILi2EEENSA_ILi1EEESC_EEENS1_32KernelTmaWarpSpecializedPingpongEEENS5_IJNSA_ILi64EEENSA_ILi192EEENSA_ILi32EEEEEENS_12float_e4m3_tENS5_IJlSC_lEEESK_SL_NS4_8TiledMMAINS4_8MMA_AtomIJNS4_4SM904GMMA31MMA_64x192x32_F32E4M3E4M3_SS_TNILNSP_7ScaleInE1ELSR_1EEEEEENS4_6LayoutINS5_IJSC_SC_SC_EEENS5_IJNSA_ILi0EEESW_SW_EEEEENS5_IJNS4_10UnderscoreESZ_SZ_EEEEENS4_13SM90_TMA_LOADENS4_14ComposedLayoutINS4_7SwizzleILi1ELi4ELi3EEENS4_18smem_ptr_flag_bitsILi8EEENSU_INS5_IJNSA_ILi8EEESI_EEENS5_IJSI_SC_EEEEEEEvNS4_8identityENS4_23SM90_TMA_LOAD_MULTICASTES1C_vS1D_EENS_8epilogue10collective6detail29Sm90TmaWarpSpecializedAdapterINS1H_15DefaultEpilogueISK_SL_SL_NS1G_6thread17LinearCombinationISK_Li1EffLNS1L_9ScaleType4KindE0ELNS_15FloatRoundStyleE2ESK_EENS1_15EpilogueDefaultEEEEEvvEEEEvNT_6ParamsE)
        /*0014*/ 	.word	0x00000000


	//----- nvinfo : EIATTR_MIN_STACK_SIZE
	.align		4
.L_14:
        /*0018*/ 	.byte	0x04, 0x12
        /*001a*/ 	.short	(.L_16 - .L_15)
	.align		4
.L_15:
        /*001c*/ 	.word	index@(_ZN7cutlass13device_kernelINS_4gemm6kernel13GemmUniversalIN4cute5tupleIJiiiiEEENS1_10collective13CollectiveMmaINS1_37MainloopSm90TmaGmmaWarpSpecializedFP8ILi28ENS5_IJNS4_1CILi2EEENSA_ILi1EEESC_EEENS1_32KernelTmaWarpSpecializedPingpongEEENS5_IJNSA_ILi64EEENSA_ILi192EEENSA_ILi32EEEEEENS_12float_e4m3_tENS5_IJlSC_lEEESK_SL_NS4_8TiledMMAINS4_8MMA_AtomIJNS4_4SM904GMMA31MMA_64x192x32_F32E4M3E4M3_SS_TNILNSP_7ScaleInE1ELSR_1EEEEEENS4_6LayoutINS5_IJSC_SC_SC_EEENS5_IJNSA_ILi0EEESW_SW_EEEEENS5_IJNS4_10UnderscoreESZ_SZ_EEEEENS4_13SM90_TMA_LOADENS4_14ComposedLayoutINS4_7SwizzleILi1ELi4ELi3EEENS4_18smem_ptr_flag_bitsILi8EEENSU_INS5_IJNSA_ILi8EEESI_EEENS5_IJSI_SC_EEEEEEEvNS4_8identityENS4_23SM90_TMA_LOAD_MULTICASTES1C_vS1D_EENS_8epilogue10collective6detail29Sm90TmaWarpSpecializedAdapterINS1H_15DefaultEpilogueISK_SL_SL_NS1G_6thread17LinearCombinationISK_Li1EffLNS1L_9ScaleType4KindE0ELNS_15FloatRoundStyleE2ESK_EENS1_15EpilogueDefaultEEEEEvvEEEEvNT_6ParamsE)
        /*0020*/ 	.word	0x00000000
.L_16:


//--------------------- .nv.compat                --------------------------
	.section	.nv.compat,"",@"SHT_CUDA_COMPAT_INFO"
	.align	4
        /*0000*/ 	.byte	0x02, 0x09, 0x01, 0x00, 0x02, 0x02, 0x04, 0x00, 0x02, 0x05, 0x05, 0x00, 0x03, 0x07, 0x01, 0x01
        /*0010*/ 	.byte	0x02, 0x03, 0x01, 0x00, 0x02, 0x06, 0x01, 0x00, 0x04, 0x0b, 0x08, 0x00, 0x00, 0x00, 0x00, 0x00
        /*0020*/ 	.byte	0x00, 0x00, 0x00, 0x00


//--------------------- .nv.info._ZN7cutlass13device_kernelINS_4gemm6kernel13GemmUniversalIN4cute5tupleIJiiiiEEENS1_10collective13CollectiveMmaINS1_37MainloopSm90TmaGmmaWarpSpecializedFP8ILi28ENS5_IJNS4_1CILi2EEENSA_ILi1EEESC_EEENS1_32KernelTmaWarpSpecializedPingpongEEENS5_IJNSA_ILi64EEENSA_ILi192EEENSA_ILi32EEEEEENS_12float_e4m3_tENS5_IJlSC_lEEESK_SL_NS4_8TiledMMAINS4_8MMA_AtomIJNS4_4SM904GMMA31MMA_64x192x32_F32E4M3E4M3_SS_TNILNSP_7ScaleInE1ELSR_1EEEEEENS4_6LayoutINS5_IJSC_SC_SC_EEENS5_IJNSA_ILi0EEESW_SW_EEEEENS5_IJNS4_10UnderscoreESZ_SZ_EEEEENS4_13SM90_TMA_LOADENS4_14ComposedLayoutINS4_7SwizzleILi1ELi4ELi3EEENS4_18smem_ptr_flag_bitsILi8EEENSU_INS5_IJNSA_ILi8EEESI_EEENS5_IJSI_SC_EEEEEEEvNS4_8identityENS4_23SM90_TMA_LOAD_MULTICASTES1C_vS1D_EENS_8epilogue10collective6detail29Sm90TmaWarpSpecializedAdapterINS1H_15DefaultEpilogueISK_SL_SL_NS1G_6thread17LinearCombinationISK_Li1EffLNS1L_9ScaleType4KindE0ELNS_15FloatRoundStyleE2ESK_EENS1_15EpilogueDefaultEEEEEvvEEEEvNT_6ParamsE --------------------------
	.section	.nv.info._ZN7cutlass13device_kernelINS_4gemm6kernel13GemmUniversalIN4cute5tupleIJiiiiEEENS1_10collective13CollectiveMmaINS1_37MainloopSm90TmaGmmaWarpSpecializedFP8ILi28ENS5_IJNS4_1CILi2EEENSA_ILi1EEESC_EEENS1_32KernelTmaWarpSpecializedPingpongEEENS5_IJNSA_ILi64EEENSA_ILi192EEENSA_ILi32EEEEEENS_12float_e4m3_tENS5_IJlSC_lEEESK_SL_NS4_8TiledMMAINS4_8MMA_AtomIJNS4_4SM904GMMA31MMA_64x192x32_F32E4M3E4M3_SS_TNILNSP_7ScaleInE1ELSR_1EEEEEENS4_6LayoutINS5_IJSC_SC_SC_EEENS5_IJNSA_ILi0EEESW_SW_EEEEENS5_IJNS4_10UnderscoreESZ_SZ_EEEEENS4_13SM90_TMA_LOADENS4_14ComposedLayoutINS4_7SwizzleILi1ELi4ELi3EEENS4_18smem_ptr_flag_bitsILi8EEENSU_INS5_IJNSA_ILi8EEESI_EEENS5_IJSI_SC_EEEEEEEvNS4_8identityENS4_23SM90_TMA_LOAD_MULTICASTES1C_vS1D_EENS_8epilogue10collective6detail29Sm90TmaWarpSpecializedAdapterINS1H_15DefaultEpilogueISK_SL_SL_NS1G_6thread17LinearCombinationISK_Li1EffLNS1L_9ScaleType4KindE0ELNS_15FloatRoundStyleE2ESK_EENS1_15EpilogueDefaultEEEEEvvEEEEvNT_6ParamsE,"",@"SHT_CUDA_INFO"
	.sectionflags	@""
	.align	4


	//----- nvinfo : EIATTR_CUDA_API_VERSION
	.align		4
        /*0000*/ 	.byte	0x04, 0x37
        /*0002*/ 	.short	(.L_18 - .L_17)
.L_17:
        /*0004*/ 	.word	0x00000082


	//----- nvinfo : EIATTR_KPARAM_INFO
	.align		4
.L_18:
        /*0008*/ 	.byte	0x04, 0x17
        /*000a*/ 	.short	(.L_20 - .L_19)
.L_19:
        /*000c*/ 	.word	0x00000000
        /*0010*/ 	.short	0x0000
        /*0012*/ 	.short	0x0070
        /*0014*/ 	.byte	0x00, 0xf0, 0x01, 0x10


	//----- nvinfo : EIATTR_SPARSE_MMA_MASK
	.align		4
.L_20:
        /*0018*/ 	.byte	0x03, 0x50
        /*001a*/ 	.short	0x0000


	//----- nvinfo : EIATTR_MAXREG_COUNT
	.align		4
        /*001c*/ 	.byte	0x03, 0x1b
        /*001e*/ 	.short	0x00a8


	//----- nvinfo : EIATTR_NUM_BARRIERS
	.align		4
        /*0020*/ 	.byte	0x02, 0x4c
        /*0022*/ 	.byte	0x01
	.zero		1


	//----- nvinfo : EIATTR_MERCURY_ISA_VERSION
	.align		4
        /*0024*/ 	.byte	0x03, 0x5f
        /*0026*/ 	.short	0x0101


	//----- nvinfo : EIATTR_INT_WARP_WIDE_INSTR_OFFSETS
	.align		4
        /*0028*/ 	.byte	0x04, 0x31
        /*002a*/ 	.short	(.L_22 - .L_21)


	//   ....[0]....
.L_21:
        /*002c*/ 	.word	0x000007e0


	//   ....[1]....
        /*0030*/ 	.word	0x00000820


	//   ....[2]....
        /*0034*/ 	.word	0x00000860


	//   ....[3]....
        /*0038*/ 	.word	0x00000900


	//   ....[4]....
        /*003c*/ 	.word	0x00000920


	//   ....[5]....
        /*0040*/ 	.word	0x00000970


	//   ....[6]....
        /*0044*/ 	.word	0x00000a90


	//   ....[7]....
        /*0048*/ 	.word	0x00000ac0


	//   ....[8]....
        /*004c*/ 	.word	0x00003c80


	//----- nvinfo : EIATTR_COOP_GROUP_MASK_REGIDS
	.align		4
.L_22:
        /*0050*/ 	.byte	0x04, 0x29
        /*0052*/ 	.short	(.L_24 - .L_23)


	//   ....[0]....
.L_23:
        /*0054*/ 	.word	0xffffffff


	//   ....[1]....
        /*0058*/ 	.word	0xffffffff


	//   ....[2]....
        /*005c*/ 	.word	0xffffffff


	//   ....[3]....
        /*0060*/ 	.word	0xffffffff


	//   ....[4]....
        /*0064*/ 	.word	0xffffffff


	//   ....[5]....
        /*0068*/ 	.word	0xffffffff


	//   ....[6]....
        /*006c*/ 	.word	0xffffffff


	//----- nvinfo : EIATTR_COOP_GROUP_INSTR_OFFSETS
	.align		4
.L_24:
        /*0070*/ 	.byte	0x04, 0x28
        /*0072*/ 	.short	(.L_26 - .L_25)


	//   ....[0]....
.L_25:
        /*0074*/ 	.word	0x00000060


	//   ....[1]....
        /*0078*/ 	.word	0x00000070


	//   ....[2]....
        /*007c*/ 	.word	0x00000130


	//   ....[3]....
        /*0080*/ 	.word	0x000005f0


	//   ....[4]....
        /*0084*/ 	.word	0x00000630


	//   ....[5]....
        /*0088*/ 	.word	0x000006b0


	//   ....[6]....
        /*008c*/ 	.word	0x00000c80


	//----- nvinfo : EIATTR_REG_RECONFIG
	.align		4
.L_26:
        /*0090*/ 	.byte	0x01, 0x54
	.zero		2


	//----- nvinfo : EIATTR_MBARRIER_INSTR_OFFSETS
	.align		4
        /*0094*/ 	.byte	0x04, 0x39
        /*0096*/ 	.short	(.L_28 - .L_27)


	//   ....[0]....
.L_27:
        /*0098*/ 	.word	0x00000250
        /*009c*/ 	.word	0x000000ff
        /*00a0*/ 	.word	0x00000000
        /*00a4*/ 	.short	0x0100
        /*00a6*/ 	.byte	0x08
	.zero		1


	//   ....[1]....
        /*00a8*/ 	.word	0x00000260
        /*00ac*/ 	.word	0x000000ff
        /*00b0*/ 	.word	0x000000e0
        /*00b4*/ 	.short	0x0100
        /*00b6*/ 	.byte	0x08
	.zero		1


	//   ....[2]....
        /*00b8*/ 	.word	0x00000270
        /*00bc*/ 	.word	0x000000ff
        /*00c0*/ 	.word	0x00000008
        /*00c4*/ 	.short	0x0100
        /*00c6*/ 	.byte	0x08
	.zero		1


	//   ....[3]....
        /*00c8*/ 	.word	0x00000280
        /*00cc*/ 	.word	0x000000ff
        /*00d0*/ 	.word	0x000000e8
        /*00d4*/ 	.short	0x0100
        /*00d6*/ 	.byte	0x08
	.zero		1


	//   ....[4]....
        /*00d8*/ 	.word	0x00000290
        /*00dc*/ 	.word	0x000000ff
        /*00e0*/ 	.word	0x00000010
        /*00e4*/ 	.short	0x0100
        /*00e6*/ 	.byte	0x08
	.zero		1


	//   ....[5]....
        /*00e8*/ 	.word	0x000002a0
        /*00ec*/ 	.word	0x000000ff
        /*00f0*/ 	.word	0x000000f0
        /*00f4*/ 	.short	0x0100
        /*00f6*/ 	.byte	0x08
	.zero		1


	//   ....[6]....
        /*00f8*/ 	.word	0x000002b0
        /*00fc*/ 	.word	0x000000ff
        /*0100*/ 	.word	0x00000018
        /*0104*/ 	.short	0x0100
        /*0106*/ 	.byte	0x08
	.zero		1


	//   ....[7]....
        /*0108*/ 	.word	0x000002c0
        /*010c*/ 	.word	0x000000ff
        /*0110*/ 	.word	0x000000f8
        /*0114*/ 	.short	0x0100
        /*0116*/ 	.byte	0x08
	.zero		1


	//   ....[8]....
        /*0118*/ 	.word	0x000002d0
        /*011c*/ 	.word	0x000000ff
        /*0120*/ 	.word	0x00000020
        /*0124*/ 	.short	0x0100
        /*0126*/ 	.byte	0x08
	.zero		1


	//   ....[9]....
        /*0128*/ 	.word	0x000002e0
        /*012c*/ 	.word	0x000000ff
        /*0130*/ 	.word	0x00000100
        /*0134*/ 	.short	0x0100
        /*0136*/ 	.byte	0x08
	.zero		1


	//   ....[10]....
        /*0138*/ 	.word	0x000002f0
        /*013c*/ 	.word	0x000000ff
        /*0140*/ 	.word	0x00000028
        /*0144*/ 	.short	0x0100
        /*0146*/ 	.byte	0x08
	.zero		1


	//   ....[11]....
        /*0148*/ 	.word	0x00000300
        /*014c*/ 	.word	0x000000ff
        /*0150*/ 	.word	0x00000108
        /*0154*/ 	.short	0x0100
        /*0156*/ 	.byte	0x08
	.zero		1


	//   ....[12]....
        /*0158*/ 	.word	0x00000310
        /*015c*/ 	.word	0x000000ff
        /*0160*/ 	.word	0x00000030
        /*0164*/ 	.short	0x0100
        /*0166*/ 	.byte	0x08
	.zero		1


	//   ....[13]....
        /*0168*/ 	.word	0x00000320
        /*016c*/ 	.word	0x000000ff
        /*0170*/ 	.word	0x00000110
        /*0174*/ 	.short	0x0100
        /*0176*/ 	.byte	0x08
	.zero		1


	//   ....[14]....
        /*0178*/ 	.word	0x00000330
        /*017c*/ 	.word	0x000000ff
        /*0180*/ 	.word	0x00000038
        /*0184*/ 	.short	0x0100
        /*0186*/ 	.byte	0x08
	.zero		1


	//   ....[15]....
        /*0188*/ 	.word	0x00000340
        /*018c*/ 	.word	0x000000ff
        /*0190*/ 	.word	0x00000118
        /*0194*/ 	.short	0x0100
        /*0196*/ 	.byte	0x08
	.zero		1


	//   ....[16]....
        /*0198*/ 	.word	0x00000350
        /*019c*/ 	.word	0x000000ff
        /*01a0*/ 	.word	0x00000040
        /*01a4*/ 	.short	0x0100
        /*01a6*/ 	.byte	0x08
	.zero		1


	//   ....[17]....
        /*01a8*/ 	.word	0x00000360
        /*01ac*/ 	.word	0x000000ff
        /*01b0*/ 	.word	0x00000120
        /*01b4*/ 	.short	0x0100
        /*01b6*/ 	.byte	0x08
	.zero		1


	//   ....[18]....
        /*01b8*/ 	.word	0x00000370
        /*01bc*/ 	.word	0x000000ff
        /*01c0*/ 	.word	0x00000048
        /*01c4*/ 	.short	0x0100
        /*01c6*/ 	.byte	0x08
	.zero		1


	//   ....[19]....
        /*01c8*/ 	.word	0x00000380
        /*01cc*/ 	.word	0x000000ff
        /*01d0*/ 	.word	0x00000128
        /*01d4*/ 	.short	0x0100
        /*01d6*/ 	.byte	0x08
	.zero		1


	//   ....[20]....
        /*01d8*/ 	.word	0x00000390
        /*01dc*/ 	.word	0x000000ff
        /*01e0*/ 	.word	0x00000050
        /*01e4*/ 	.short	0x0100
        /*01e6*/ 	.byte	0x08
	.zero		1


	//   ....[21]....
        /*01e8*/ 	.word	0x000003a0
        /*01ec*/ 	.word	0x000000ff
        /*01f0*/ 	.word	0x00000130
        /*01f4*/ 	.short	0x0100
        /*01f6*/ 	.byte	0x08
	.zero		1


	//   ....[22]....
        /*01f8*/ 	.word	0x000003b0
        /*01fc*/ 	.word	0x000000ff
        /*0200*/ 	.word	0x00000058
        /*0204*/ 	.short	0x0100
        /*0206*/ 	.byte	0x08
	.zero		1


	//   ....[23]....
        /*0208*/ 	.word	0x000003c0
        /*020c*/ 	.word	0x000000ff
        /*0210*/ 	.word	0x00000138
        /*0214*/ 	.short	0x0100
        /*0216*/ 	.byte	0x08
	.zero		1


	//   ....[24]....
        /*0218*/ 	.word	0x000003d0
        /*021c*/ 	.word	0x000000ff
        /*0220*/ 	.word	0x00000060
        /*0224*/ 	.short	0x0100
        /*0226*/ 	.byte	0x08
	.zero		1


	//   ....[25]....
        /*0228*/ 	.word	0x000003e0
        /*022c*/ 	.word	0x000000ff
        /*0230*/ 	.word	0x00000140
        /*0234*/ 	.short	0x0100
        /*0236*/ 	.byte	0x08
	.zero		1


	//   ....[26]....
        /*0238*/ 	.word	0x000003f0
        /*023c*/ 	.word	0x000000ff
        /*0240*/ 	.word	0x00000068
        /*0244*/ 	.short	0x0100
        /*0246*/ 	.byte	0x08
	.zero		1


	//   ....[27]....
        /*0248*/ 	.word	0x00000400
        /*024c*/ 	.word	0x000000ff
        /*0250*/ 	.word	0x00000148
        /*0254*/ 	.short	0x0100
        /*0256*/ 	.byte	0x08
	.zero		1


	//   ....[28]....
        /*0258*/ 	.word	0x00000410
        /*025c*/ 	.word	0x000000ff
        /*0260*/ 	.word	0x00000070
        /*0264*/ 	.short	0x0100
        /*0266*/ 	.byte	0x08
	.zero		1


	//   ....[29]....
        /*0268*/ 	.word	0x00000420
        /*026c*/ 	.word	0x000000ff
        /*0270*/ 	.word	0x00000150
        /*0274*/ 	.short	0x0100
        /*0276*/ 	.byte	0x08
	.zero		1


	//   ....[30]....
        /*0278*/ 	.word	0x00000430
        /*027c*/ 	.word	0x000000ff
        /*0280*/ 	.word	0x00000078
        /*0284*/ 	.short	0x0100
        /*0286*/ 	.byte	0x08
	.zero		1


	//   ....[31]....
        /*0288*/ 	.word	0x00000440
        /*028c*/ 	.word	0x000000ff
        /*0290*/ 	.word	0x00000158
        /*0294*/ 	.short	0x0100
        /*0296*/ 	.byte	0x08
	.zero		1


	//   ....[32]....
        /*0298*/ 	.word	0x00000450
        /*029c*/ 	.word	0x000000ff
        /*02a0*/ 	.word	0x00000080
        /*02a4*/ 	.short	0x0100
        /*02a6*/ 	.byte	0x08
	.zero		1


	//   ....[33]....
        /*02a8*/ 	.word	0x00000460
        /*02ac*/ 	.word	0x000000ff
        /*02b0*/ 	.word	0x00000160
        /*02b4*/ 	.short	0x0100
        /*02b6*/ 	.byte	0x08
	.zero		1


	//   ....[34]....
        /*02b8*/ 	.word	0x00000470
        /*02bc*/ 	.word	0x000000ff
        /*02c0*/ 	.word	0x00000088
        /*02c4*/ 	.short	0x0100
        /*02c6*/ 	.byte	0x08
	.zero		1


	//   ....[35]....
        /*02c8*/ 	.word	0x00000480
        /*02cc*/ 	.word	0x000000ff
        /*02d0*/ 	.word	0x00000168
        /*02d4*/ 	.short	0x0100
        /*02d6*/ 	.byte	0x08
	.zero		1


	//   ....[36]....
        /*02d8*/ 	.word	0x00000490
        /*02dc*/ 	.word	0x000000ff
        /*02e0*/ 	.word	0x00000090
        /*02e4*/ 	.short	0x0100
        /*02e6*/ 	.byte	0x08
	.zero		1


	//   ....[37]....
        /*02e8*/ 	.word	0x000004a0
        /*02ec*/ 	.word	0x000000ff
        /*02f0*/ 	.word	0x00000170
        /*02f4*/ 	.short	0x0100
        /*02f6*/ 	.byte	0x08
	.zero		1


	//   ....[38]....
        /*02f8*/ 	.word	0x000004b0
        /*02fc*/ 	.word	0x000000ff
        /*0300*/ 	.word	0x00000098
        /*0304*/ 	.short	0x0100
        /*0306*/ 	.byte	0x08
	.zero		1


	//   ....[39]....
        /*0308*/ 	.word	0x000004c0
        /*030c*/ 	.word	0x000000ff
        /*0310*/ 	.word	0x00000178
        /*0314*/ 	.short	0x0100
        /*0316*/ 	.byte	0x08
	.zero		1


	//   ....[40]....
        /*0318*/ 	.word	0x000004d0
        /*031c*/ 	.word	0x000000ff
        /*0320*/ 	.word	0x000000a0
        /*0324*/ 	.short	0x0100
        /*0326*/ 	.byte	0x08
	.zero		1


	//   ....[41]....
        /*0328*/ 	.word	0x000004e0
        /*032c*/ 	.word	0x000000ff
        /*0330*/ 	.word	0x00000180
        /*0334*/ 	.short	0x0100
        /*0336*/ 	.byte	0x08
	.zero		1


	//   ....[42]....
        /*0338*/ 	.word	0x000004f0
        /*033c*/ 	.word	0x000000ff
        /*0340*/ 	.word	0x000000a8
        /*0344*/ 	.short	0x0100
        /*0346*/ 	.byte	0x08
	.zero		1


	//   ....[43]....
        /*0348*/ 	.word	0x00000500
        /*034c*/ 	.word	0x000000ff
        /*0350*/ 	.word	0x00000188
        /*0354*/ 	.short	0x0100
        /*0356*/ 	.byte	0x08
	.zero		1


	//   ....[44]....
        /*0358*/ 	.word	0x00000510
        /*035c*/ 	.word	0x000000ff
        /*0360*/ 	.word	0x000000b0
        /*0364*/ 	.short	0x0100
        /*0366*/ 	.byte	0x08
	.zero		1


	//   ....[45]....
        /*0368*/ 	.word	0x00000520
        /*036c*/ 	.word	0x000000ff
        /*0370*/ 	.word	0x00000190
        /*0374*/ 	.short	0x0100
        /*0376*/ 	.byte	0x08
	.zero		1


	//   ....[46]....
        /*0378*/ 	.word	0x00000530
        /*037c*/ 	.word	0x000000ff
        /*0380*/ 	.word	0x000000b8
        /*0384*/ 	.short	0x0100
        /*0386*/ 	.byte	0x08
	.zero		1


	//   ....[47]....
        /*0388*/ 	.word	0x00000540
        /*038c*/ 	.word	0x000000ff
        /*0390*/ 	.word	0x00000198
        /*0394*/ 	.short	0x0100
        /*0396*/ 	.byte	0x08
	.zero		1


	//   ....[48]....
        /*0398*/ 	.word	0x00000550
        /*039c*/ 	.word	0x000000ff
        /*03a0*/ 	.word	0x000000c0
        /*03a4*/ 	.short	0x0100
        /*03a6*/ 	.byte	0x08
	.zero		1


	//   ....[49]....
        /*03a8*/ 	.word	0x00000560
        /*03ac*/ 	.word	0x000000ff
        /*03b0*/ 	.word	0x000001a0
        /*03b4*/ 	.short	0x0100
        /*03b6*/ 	.byte	0x08
	.zero		1


	//   ....[50]....
        /*03b8*/ 	.word	0x00000570
        /*03bc*/ 	.word	0x000000ff
        /*03c0*/ 	.word	0x000000c8
        /*03c4*/ 	.short	0x0100
        /*03c6*/ 	.byte	0x08
	.zero		1


	//   ....[51]....
        /*03c8*/ 	.word	0x00000580
        /*03cc*/ 	.word	0x000000ff
        /*03d0*/ 	.word	0x000001a8
        /*03d4*/ 	.short	0x0100
        /*03d6*/ 	.byte	0x08
	.zero		1


	//   ....[52]....
        /*03d8*/ 	.word	0x00000590
        /*03dc*/ 	.word	0x000000ff
        /*03e0*/ 	.word	0x000000d0
        /*03e4*/ 	.short	0x0100
        /*03e6*/ 	.byte	0x08
	.zero		1


	//   ....[53]....
        /*03e8*/ 	.word	0x000005a0
        /*03ec*/ 	.word	0x000000ff
        /*03f0*/ 	.word	0x000001b0
        /*03f4*/ 	.short	0x0100
        /*03f6*/ 	.byte	0x08
	.zero		1


	//   ....[54]....
        /*03f8*/ 	.word	0x000005b0
        /*03fc*/ 	.word	0x000000ff
        /*0400*/ 	.word	0x000000d8
        /*0404*/ 	.short	0x0100
        /*0406*/ 	.byte	0x08
	.zero		1


	//   ....[55]....
        /*0408*/ 	.word	0x000005c0
        /*040c*/ 	.word	0x000000ff
        /*0410*/ 	.word	0x000001b8
        /*0414*/ 	.short	0x0100
        /*0416*/ 	.byte	0x08
	.zero		1


	//   ....[56]....
        /*0418*/ 	.word	0x00000b20
        /*041c*/ 	.word	0x000000ff
        /*0420*/ 	.word	0x000001f0
        /*0424*/ 	.short	0x0100
        /*0426*/ 	.byte	0x08
	.zero		1


	//   ....[57]....
        /*0428*/ 	.word	0x00000bb0
        /*042c*/ 	.word	0x000000ff
        /*0430*/ 	.word	0x000001f8
        /*0434*/ 	.short	0x0100
        /*0436*/ 	.byte	0x08
	.zero		1


	//   ....[58]....
        /*0438*/ 	.word	0x00000c00
        /*043c*/ 	.word	0x000000ff
        /*0440*/ 	.word	0x000001d0
        /*0444*/ 	.short	0x0100
        /*0446*/ 	.byte	0x09
	.zero		1


	//   ....[59]....
        /*0448*/ 	.word	0x00000c10
        /*044c*/ 	.word	0x000000ff
        /*0450*/ 	.word	0x000001d8
        /*0454*/ 	.short	0x0100
        /*0456*/ 	.byte	0x09
	.zero		1


	//   ....[60]....
        /*0458*/ 	.word	0x00000c20
        /*045c*/ 	.word	0x000000ff
        /*0460*/ 	.word	0x000001e0
        /*0464*/ 	.short	0x0100
        /*0466*/ 	.byte	0x09
	.zero		1


	//   ....[61]....
        /*0468*/ 	.word	0x00000c30
        /*046c*/ 	.word	0x000000ff
        /*0470*/ 	.word	0x000001e8
        /*0474*/ 	.short	0x0100
        /*0476*/ 	.byte	0x09
	.zero		1


	//   ....[62]....
        /*0478*/ 	.word	0x00001990
        /*047c*/ 	.word	0x000000ff
        /*0480*/ 	.word	0xfffffff8
        /*0484*/ 	.short	0x010a
        /*0486*/ 	.byte	0x0f
	.zero		1


	//   ....[63]....
        /*0488*/ 	.word	0x00002060
        /*048c*/ 	.word	0x000000ff
        /*0490*/ 	.word	0x00000000
        /*0494*/ 	.short	0x010a
        /*0496*/ 	.byte	0x06
	.zero		1


	//   ....[64]....
        /*0498*/ 	.word	0x000020a0
        /*049c*/ 	.word	0x000000ff
        /*04a0*/ 	.word	0x00000000
        /*04a4*/ 	.short	0x010a
        /*04a6*/ 	.byte	0x06
	.zero		1


	//   ....[65]....
        /*04a8*/ 	.word	0x00002c40
        /*04ac*/ 	.word	0x000000ff
        /*04b0*/ 	.word	0x00000000
        /*04b4*/ 	.short	0x010a
        /*04b6*/ 	.byte	0x09
	.zero		1


	//   ....[66]....
        /*04b8*/ 	.word	0x00002c80
        /*04bc*/ 	.word	0x000000ff
        /*04c0*/ 	.word	0x00000000
        /*04c4*/ 	.short	0x010a
        /*04c6*/ 	.byte	0x09
	.zero		1


	//   ....[67]....
        /*04c8*/ 	.word	0x00003490
        /*04cc*/ 	.word	0x000000d6
        /*04d0*/ 	.word	0x00000000
        /*04d4*/ 	.short	0x0101
        /*04d6*/ 	.byte	0x3f
	.zero		1


	//   ....[68]....
        /*04d8*/ 	.word	0x00003c10
        /*04dc*/ 	.word	0x000000d5
        /*04e0*/ 	.word	0x00000000
        /*04e4*/ 	.short	0x0101
        /*04e6*/ 	.byte	0x15
	.zero		1


	//   ....[69]....
        /*04e8*/ 	.word	0x00003d20
        /*04ec*/ 	.word	0x00000018
        /*04f0*/ 	.word	0x00000000
        /*04f4*/ 	.short	0x0101
        /*04f6*/ 	.byte	0x3f
	.zero		1


	//   ....[70]....
        /*04f8*/ 	.word	0x00003de0
        /*04fc*/ 	.word	0x000000ff
        /*0500*/ 	.word	0x00000008
        /*0504*/ 	.short	0x010a
        /*0506*/ 	.byte	0x0f
	.zero		1


	//   ....[71]....
        /*0508*/ 	.word	0x0000a880
        /*050c*/ 	.word	0x00000004
        /*0510*/ 	.word	0x00000000
        /*0514*/ 	.short	0x0101
        /*0516*/ 	.byte	0x15
	.zero		1


	//   ....[72]....
        /*0518*/ 	.word	0x0000b190
        /*051c*/ 	.word	0x00000013
        /*0520*/ 	.word	0x000000e0
        /*0524*/ 	.short	0x010a
        /*0526*/ 	.byte	0x3f
	.zero		1


	//   ....[73]....
        /*0528*/ 	.word	0x0000b550
        /*052c*/ 	.word	0x00000004
        /*0530*/ 	.word	0x000001f8
        /*0534*/ 	.short	0x0101
        /*0536*/ 	.byte	0x3f
	.zero		1


	//   ....[74]....
        /*0538*/ 	.word	0x0000bc80
        /*053c*/ 	.word	0x00000005
        /*0540*/ 	.word	0x00000000
        /*0544*/ 	.short	0x010a
        /*0546*/ 	.byte	0x3f
	.zero		1


	//   ....[75]....
        /*0548*/ 	.word	0x0000bd00
        /*054c*/ 	.word	0x00000007
        /*0550*/ 	.word	0x00000000
        /*0554*/ 	.short	0x010a
        /*0556*/ 	.byte	0x3f
	.zero		1


	//   ....[76]....
        /*0558*/ 	.word	0x0000bd90
        /*055c*/ 	.word	0x00000006
        /*0560*/ 	.word	0x00000000
        /*0564*/ 	.short	0x010a
        /*0566*/ 	.byte	0x3f
	.zero		1


	//   ....[77]....
        /*0568*/ 	.word	0x0000be20
        /*056c*/ 	.word	0x00000009
        /*0570*/ 	.word	0x00000000
        /*0574*/ 	.short	0x010a
        /*0576*/ 	.byte	0x3f
	.zero		1


	//   ....[78]....
        /*0578*/ 	.word	0x0000beb0
        /*057c*/ 	.word	0x00000006
        /*0580*/ 	.word	0x00000000
        /*0584*/ 	.short	0x010a
        /*0586*/ 	.byte	0x3f
	.zero		1


	//   ....[79]....
        /*0588*/ 	.word	0x0000bf40
        /*058c*/ 	.word	0x00000009
        /*0590*/ 	.word	0x00000000
        /*0594*/ 	.short	0x010a
        /*0596*/ 	.byte	0x3f
	.zero		1


	//   ....[80]....
        /*0598*/ 	.word	0x0000bfd0
        /*059c*/ 	.word	0x00000006
        /*05a0*/ 	.word	0x00000000
        /*05a4*/ 	.short	0x010a
        /*05a6*/ 	.byte	0x3f
	.zero		1


	//   ....[81]....
        /*05a8*/ 	.word	0x0000c060
        /*05ac*/ 	.word	0x00000009
        /*05b0*/ 	.word	0x00000000
        /*05b4*/ 	.short	0x010a
        /*05b6*/ 	.byte	0x3f
	.zero		1


	//   ....[82]....
        /*05b8*/ 	.word	0x0000c0f0
        /*05bc*/ 	.word	0x00000006
        /*05c0*/ 	.word	0x00000000
        /*05c4*/ 	.short	0x010a
        /*05c6*/ 	.byte	0x3f
	.zero		1


	//   ....[83]....
        /*05c8*/ 	.word	0x0000c180
        /*05cc*/ 	.word	0x00000009
        /*05d0*/ 	.word	0x00000000
        /*05d4*/ 	.short	0x010a
        /*05d6*/ 	.byte	0x3f
	.zero		1


	//   ....[84]....
        /*05d8*/ 	.word	0x0000c210
        /*05dc*/ 	.word	0x00000006
        /*05e0*/ 	.word	0x00000000
        /*05e4*/ 	.short	0x010a
        /*05e6*/ 	.byte	0x3f
	.zero		1


	//   ....[85]....
        /*05e8*/ 	.word	0x0000c2a0
        /*05ec*/ 	.word	0x00000009
        /*05f0*/ 	.word	0x00000000
        /*05f4*/ 	.short	0x010a
        /*05f6*/ 	.byte	0x3f
	.zero		1


	//   ....[86]....
        /*05f8*/ 	.word	0x0000c330
        /*05fc*/ 	.word	0x00000006
        /*0600*/ 	.word	0x00000000
        /*0604*/ 	.short	0x010a
        /*0606*/ 	.byte	0x3f
	.zero		1


	//   ....[87]....
        /*0608*/ 	.word	0x0000c3c0
        /*060c*/ 	.word	0x00000009
        /*0610*/ 	.word	0x00000000
        /*0614*/ 	.short	0x010a
        /*0616*/ 	.byte	0x3f
	.zero		1


	//   ....[88]....
        /*0618*/ 	.word	0x0000c450
        /*061c*/ 	.word	0x00000006
        /*0620*/ 	.word	0x00000000
        /*0624*/ 	.short	0x010a
        /*0626*/ 	.byte	0x3f
	.zero		1


	//   ....[89]....
        /*0628*/ 	.word	0x0000c4e0
        /*062c*/ 	.word	0x00000009
        /*0630*/ 	.word	0x00000000
        /*0634*/ 	.short	0x010a
        /*0636*/ 	.byte	0x3f
	.zero		1


	//   ....[90]....
        /*0638*/ 	.word	0x0000c570
        /*063c*/ 	.word	0x00000006
        /*0640*/ 	.word	0x00000000
        /*0644*/ 	.short	0x010a
        /*0646*/ 	.byte	0x3f
	.zero		1


	//   ....[91]....
        /*0648*/ 	.word	0x0000c600
        /*064c*/ 	.word	0x00000009
        /*0650*/ 	.word	0x00000000
        /*0654*/ 	.short	0x010a
        /*0656*/ 	.byte	0x3f
	.zero		1


	//   ....[92]....
        /*0658*/ 	.word	0x0000c690
        /*065c*/ 	.word	0x00000006
        /*0660*/ 	.word	0x00000000
        /*0664*/ 	.short	0x010a
        /*0666*/ 	.byte	0x3f
	.zero		1


	//   ....[93]....
        /*0668*/ 	.word	0x0000c720
        /*066c*/ 	.word	0x00000009
        /*0670*/ 	.word	0x00000000
        /*0674*/ 	.short	0x010a
        /*0676*/ 	.byte	0x3f
	.zero		1


	//   ....[94]....
        /*0678*/ 	.word	0x0000c7b0
        /*067c*/ 	.word	0x00000006
        /*0680*/ 	.word	0x00000000
        /*0684*/ 	.short	0x010a
        /*0686*/ 	.byte	0x3f
	.zero		1


	//   ....[95]....
        /*0688*/ 	.word	0x0000c840
        /*068c*/ 	.word	0x00000009
        /*0690*/ 	.word	0x00000000
        /*0694*/ 	.short	0x010a
        /*0696*/ 	.byte	0x3f
	.zero		1


	//   ....[96]....
        /*0698*/ 	.word	0x0000c8d0
        /*069c*/ 	.word	0x00000006
        /*06a0*/ 	.word	0x00000000
        /*06a4*/ 	.short	0x010a
        /*06a6*/ 	.byte	0x3f
	.zero		1


	//   ....[97]....
        /*06a8*/ 	.word	0x0000c960
        /*06ac*/ 	.word	0x00000009
        /*06b0*/ 	.word	0x00000000
        /*06b4*/ 	.short	0x010a
        /*06b6*/ 	.byte	0x3f
	.zero		1


	//   ....[98]....
        /*06b8*/ 	.word	0x0000c9f0
        /*06bc*/ 	.word	0x00000006
        /*06c0*/ 	.word	0x00000000
        /*06c4*/ 	.short	0x010a
        /*06c6*/ 	.byte	0x3f
	.zero		1


	//   ....[99]....
        /*06c8*/ 	.word	0x0000ca80
        /*06cc*/ 	.word	0x00000009
        /*06d0*/ 	.word	0x00000000
        /*06d4*/ 	.short	0x010a
        /*06d6*/ 	.byte	0x3f
	.zero		1


	//   ....[100]....
        /*06d8*/ 	.word	0x0000cb10
        /*06dc*/ 	.word	0x00000006
        /*06e0*/ 	.word	0x00000000
        /*06e4*/ 	.short	0x010a
        /*06e6*/ 	.byte	0x3f
	.zero		1


	//   ....[101]....
        /*06e8*/ 	.word	0x0000cba0
        /*06ec*/ 	.word	0x00000003
        /*06f0*/ 	.word	0x00000000
        /*06f4*/ 	.short	0x010a
        /*06f6*/ 	.byte	0x3f
	.zero		1


	//   ....[102]....
        /*06f8*/ 	.word	0x0000cc10
        /*06fc*/ 	.word	0x00000013
        /*0700*/ 	.word	0xfffffff8
        /*0704*/ 	.short	0x010a
        /*0706*/ 	.byte	0x3f
	.zero		1


	//   ....[103]....
        /*0708*/ 	.word	0x0000cc70
        /*070c*/ 	.word	0x00000013
        /*0710*/ 	.word	0x00000000
        /*0714*/ 	.short	0x010a
        /*0716*/ 	.byte	0x3f
	.zero		1


	//   ....[104]....
        /*0718*/ 	.word	0x0000ccd0
        /*071c*/ 	.word	0x000000d7
        /*0720*/ 	.word	0x00000000
        /*0724*/ 	.short	0x010a
        /*0726*/ 	.byte	0x3f
	.zero		1


	//   ....[105]....
        /*0728*/ 	.word	0x0000cd30
        /*072c*/ 	.word	0x0000001b
        /*0730*/ 	.word	0x00000008
        /*0734*/ 	.short	0x010a
        /*0736*/ 	.byte	0x3f
	.zero		1


	//   ....[106]....
        /*0738*/ 	.word	0x0000ce00
        /*073c*/ 	.word	0x00000013
        /*0740*/ 	.word	0x000000e0
        /*0744*/ 	.short	0x010a
        /*0746*/ 	.byte	0x3f
	.zero		1


	//   ....[107]....
        /*0748*/ 	.word	0x0000cee0
        /*074c*/ 	.word	0x00000005
        /*0750*/ 	.word	0x00000000
        /*0754*/ 	.short	0x010a
        /*0756*/ 	.byte	0x3f
	.zero		1


	//   ....[108]....
        /*0758*/ 	.word	0x0000cf30
        /*075c*/ 	.word	0x00000007
        /*0760*/ 	.word	0x00000000
        /*0764*/ 	.short	0x010a
        /*0766*/ 	.byte	0x3f
	.zero		1


	//   ....[109]....
        /*0768*/ 	.word	0x0000cf80
        /*076c*/ 	.word	0x00000006
        /*0770*/ 	.word	0x00000000
        /*0774*/ 	.short	0x010a
        /*0776*/ 	.byte	0x3f
	.zero		1


	//   ....[110]....
        /*0778*/ 	.word	0x0000cfd0
        /*077c*/ 	.word	0x00000009
        /*0780*/ 	.word	0x00000000
        /*0784*/ 	.short	0x010a
        /*0786*/ 	.byte	0x3f
	.zero		1


	//   ....[111]....
        /*0788*/ 	.word	0x0000d020
        /*078c*/ 	.word	0x00000006
        /*0790*/ 	.word	0x00000000
        /*0794*/ 	.short	0x010a
        /*0796*/ 	.byte	0x3f
	.zero		1


	//   ....[112]....
        /*0798*/ 	.word	0x0000d070
        /*079c*/ 	.word	0x00000009
        /*07a0*/ 	.word	0x00000000
        /*07a4*/ 	.short	0x010a
        /*07a6*/ 	.byte	0x3f
	.zero		1


	//   ....[113]....
        /*07a8*/ 	.word	0x0000d0c0
        /*07ac*/ 	.word	0x00000006
        /*07b0*/ 	.word	0x00000000
        /*07b4*/ 	.short	0x010a
        /*07b6*/ 	.byte	0x3f
	.zero		1


	//   ....[114]....
        /*07b8*/ 	.word	0x0000d110
        /*07bc*/ 	.word	0x00000009
        /*07c0*/ 	.word	0x00000000
        /*07c4*/ 	.short	0x010a
        /*07c6*/ 	.byte	0x3f
	.zero		1


	//   ....[115]....
        /*07c8*/ 	.word	0x0000d160
        /*07cc*/ 	.word	0x00000006
        /*07d0*/ 	.word	0x00000000
        /*07d4*/ 	.short	0x010a
        /*07d6*/ 	.byte	0x3f
	.zero		1


	//   ....[116]....
        /*07d8*/ 	.word	0x0000d1b0
        /*07dc*/ 	.word	0x00000009
        /*07e0*/ 	.word	0x00000000
        /*07e4*/ 	.short	0x010a
        /*07e6*/ 	.byte	0x3f
	.zero		1


	//   ....[117]....
        /*07e8*/ 	.word	0x0000d200
        /*07ec*/ 	.word	0x00000006
        /*07f0*/ 	.word	0x00000000
        /*07f4*/ 	.short	0x010a
        /*07f6*/ 	.byte	0x3f
	.zero		1


	//   ....[118]....
        /*07f8*/ 	.word	0x0000d250
        /*07fc*/ 	.word	0x00000009
        /*0800*/ 	.word	0x00000000
        /*0804*/ 	.short	0x010a
        /*0806*/ 	.byte	0x3f
	.zero		1


	//   ....[119]....
        /*0808*/ 	.word	0x0000d2a0
        /*080c*/ 	.word	0x00000006
        /*0810*/ 	.word	0x00000000
        /*0814*/ 	.short	0x010a
        /*0816*/ 	.byte	0x3f
	.zero		1


	//   ....[120]....
        /*0818*/ 	.word	0x0000d2f0
        /*081c*/ 	.word	0x00000009
        /*0820*/ 	.word	0x00000000
        /*0824*/ 	.short	0x010a
        /*0826*/ 	.byte	0x3f
	.zero		1


	//   ....[121]....
        /*0828*/ 	.word	0x0000d340
        /*082c*/ 	.word	0x00000006
        /*0830*/ 	.word	0x00000000
        /*0834*/ 	.short	0x010a
        /*0836*/ 	.byte	0x3f
	.zero		1


	//   ....[122]....
        /*0838*/ 	.word	0x0000d390
        /*083c*/ 	.word	0x00000009
        /*0840*/ 	.word	0x00000000
        /*0844*/ 	.short	0x010a
        /*0846*/ 	.byte	0x3f
	.zero		1


	//   ....[123]....
        /*0848*/ 	.word	0x0000d3e0
        /*084c*/ 	.word	0x00000006
        /*0850*/ 	.word	0x00000000
        /*0854*/ 	.short	0x010a
        /*0856*/ 	.byte	0x3f
	.zero		1


	//   ....[124]....
        /*0858*/ 	.word	0x0000d430
        /*085c*/ 	.word	0x00000009
        /*0860*/ 	.word	0x00000000
        /*0864*/ 	.short	0x010a
        /*0866*/ 	.byte	0x3f
	.zero		1


	//   ....[125]....
        /*0868*/ 	.word	0x0000d480
        /*086c*/ 	.word	0x00000006
        /*0870*/ 	.word	0x00000000
        /*0874*/ 	.short	0x010a
        /*0876*/ 	.byte	0x3f
	.zero		1


	//   ....[126]....
        /*0878*/ 	.word	0x0000d4d0
        /*087c*/ 	.word	0x00000009
        /*0880*/ 	.word	0x00000000
        /*0884*/ 	.short	0x010a
        /*0886*/ 	.byte	0x3f
	.zero		1


	//   ....[127]....
        /*0888*/ 	.word	0x0000d520
        /*088c*/ 	.word	0x00000006
        /*0890*/ 	.word	0x00000000
        /*0894*/ 	.short	0x010a
        /*0896*/ 	.byte	0x3f
	.zero		1


	//   ....[128]....
        /*0898*/ 	.word	0x0000d570
        /*089c*/ 	.word	0x00000009
        /*08a0*/ 	.word	0x00000000
        /*08a4*/ 	.short	0x010a
        /*08a6*/ 	.byte	0x3f
	.zero		1


	//   ....[129]....
        /*08a8*/ 	.word	0x0000d5c0
        /*08ac*/ 	.word	0x00000006
        /*08b0*/ 	.word	0x00000000
        /*08b4*/ 	.short	0x010a
        /*08b6*/ 	.byte	0x3f
	.zero		1


	//   ....[130]....
        /*08b8*/ 	.word	0x0000d610
        /*08bc*/ 	.word	0x00000009
        /*08c0*/ 	.word	0x00000000
        /*08c4*/ 	.short	0x010a
        /*08c6*/ 	.byte	0x3f
	.zero		1


	//   ....[131]....
        /*08c8*/ 	.word	0x0000d660
        /*08cc*/ 	.word	0x00000006
        /*08d0*/ 	.word	0x00000000
        /*08d4*/ 	.short	0x010a
        /*08d6*/ 	.byte	0x3f
	.zero		1


	//   ....[132]....
        /*08d8*/ 	.word	0x0000d6b0
        /*08dc*/ 	.word	0x00000009
        /*08e0*/ 	.word	0x00000000
        /*08e4*/ 	.short	0x010a
        /*08e6*/ 	.byte	0x3f
	.zero		1


	//   ....[133]....
        /*08e8*/ 	.word	0x0000d700
        /*08ec*/ 	.word	0x00000006
        /*08f0*/ 	.word	0x00000000
        /*08f4*/ 	.short	0x010a
        /*08f6*/ 	.byte	0x3f
	.zero		1


	//----- nvinfo : EIATTR_NUM_MBARRIERS
	.align		4
.L_28:
        /*08f8*/ 	.byte	0x03, 0x38
        /*08fa*/ 	.short	0x003e


	//----- nvinfo : EIATTR_EXIT_INSTR_OFFSETS
	.align		4
        /*08fc*/ 	.byte	0x04, 0x1c
        /*08fe*/ 	.short	(.L_30 - .L_29)


	//   ....[0]....
.L_29:
        /*0900*/ 	.word	0x000016d0


	//   ....[1]....
        /*0904*/ 	.word	0x00001730


	//   ....[2]....
        /*0908*/ 	.word	0x0000ae90


	//   ....[3]....
        /*090c*/ 	.word	0x0000aec0


	//   ....[4]....
        /*0910*/ 	.word	0x0000cbf0


	//----- nvinfo : EIATTR_MAX_THREADS
	.align		4
.L_30:
        /*0914*/ 	.byte	0x04, 0x05
        /*0916*/ 	.short	(.L_32 - .L_31)
.L_31:
        /*0918*/ 	.word	0x00000180
        /*091c*/ 	.word	0x00000001
        /*0920*/ 	.word	0x00000001


	//----- nvinfo : EIATTR_CRS_STACK_SIZE
	.align		4
.L_32:
        /*0924*/ 	.byte	0x04, 0x1e
        /*0926*/ 	.short	(.L_34 - .L_33)
.L_33:
        /*0928*/ 	.word	0x00000000


	//----- nvinfo : EIATTR_CBANK_PARAM_SIZE
	.align		4
.L_34:
        /*092c*/ 	.byte	0x03, 0x19
        /*092e*/ 	.short	0x0470


	//----- nvinfo : EIATTR_PARAM_CBANK
	.align		4
        /*0930*/ 	.byte	0x04, 0x0a
        /*0932*/ 	.short	(.L_36 - .L_35)
	.align		4
.L_35:
        /*0934*/ 	.word	index@(.nv.constant0._ZN7cutlass13device_kernelINS_4gemm6kernel13GemmUniversalIN4cute5tupleIJiiiiEEENS1_10collective13CollectiveMmaINS1_37MainloopSm90TmaGmmaWarpSpecializedFP8ILi28ENS5_IJNS4_1CILi2EEENSA_ILi1EEESC_EEENS1_32KernelTmaWarpSpecializedPingpongEEENS5_IJNSA_ILi64EEENSA_ILi192EEENSA_ILi32EEEEEENS_12float_e4m3_tENS5_IJlSC_lEEESK_SL_NS4_8TiledMMAINS4_8MMA_AtomIJNS4_4SM904GMMA31MMA_64x192x32_F32E4M3E4M3_SS_TNILNSP_7ScaleInE1ELSR_1EEEEEENS4_6LayoutINS5_IJSC_SC_SC_EEENS5_IJNSA_ILi0EEESW_SW_EEEEENS5_IJNS4_10UnderscoreESZ_SZ_EEEEENS4_13SM90_TMA_LOADENS4_14ComposedLayoutINS4_7SwizzleILi1ELi4ELi3EEENS4_18smem_ptr_flag_bitsILi8EEENSU_INS5_IJNSA_ILi8EEESI_EEENS5_IJSI_SC_EEEEEEEvNS4_8identityENS4_23SM90_TMA_LOAD_MULTICASTES1C_vS1D_EENS_8epilogue10collective6detail29Sm90TmaWarpSpecializedAdapterINS1H_15DefaultEpilogueISK_SL_SL_NS1G_6thread17LinearCombinationISK_Li1EffLNS1L_9ScaleType4KindE0ELNS_15FloatRoundStyleE2ESK_EENS1_15EpilogueDefaultEEEEEvvEEEEvNT_6ParamsE)
        /*0938*/ 	.short	0x0210
        /*093a*/ 	.short	0x0470


	//----- nvinfo : EIATTR_SW_WAR
	.align		4
.L_36:
        /*093c*/ 	.byte	0x04, 0x36
        /*093e*/ 	.short	(.L_38 - .L_37)
.L_37:
        /*0940*/ 	.word	0x00000008
.L_38:


//--------------------- .nv.callgraph             --------------------------
	.section	.nv.callgraph,"",@"SHT_CUDA_CALLGRAPH"
	.align	4
	.sectionentsize	8
	.align		4
        /*0000*/ 	.word	0x00000000
	.align		4
        /*0004*/ 	.word	0xffffffff
	.align		4
        /*0008*/ 	.word	0x00000000
	.align		4
        /*000c*/ 	.word	0xfffffffe
	.align		4
        /*0010*/ 	.word	0x00000000
	.align		4
        /*0014*/ 	.word	0xfffffffd
	.align		4
        /*0018*/ 	.word	0x00000000
	.align		4
        /*001c*/ 	.word	0xfffffffc


//--------------------- .nv.constant4             --------------------------
	.section	.nv.constant4,"a",@progbits
	.align	8
	.align		8
.nv.constant4:
        /*0000*/ 	.dword	_ZN40_INTERNAL_9b2a4fd8_4_k_cu_0e5aeda1_139044cuda3std3__45__cpo5beginE
	.align		8
        /*0008*/ 	.dword	_ZN40_INTERNAL_9b2a4fd8_4_k_cu_0e5aeda1_139044cuda3std3__45__cpo3endE
	.align		8
        /*0010*/ 	.dword	_ZN40_INTERNAL_9b2a4fd8_4_k_cu_0e5aeda1_139044cuda3std3__45__cpo6cbeginE
	.align		8
        /*0018*/ 	.dword	_ZN40_INTERNAL_9b2a4fd8_4_k_cu_0e5aeda1_139044cuda3std3__45__cpo4cendE
	.align		8
        /*0020*/ 	.dword	_ZN40_INTERNAL_9b2a4fd8_4_k_cu_0e5aeda1_139044cuda3std3__442_GLOBAL__N__9b2a4fd8_4_k_cu_0e5aeda1_139046ignoreE
	.align		8
        /*0028*/ 	.dword	_ZN40_INTERNAL_9b2a4fd8_4_k_cu_0e5aeda1_139044cuda3std3__419piecewise_constructE
	.align		8
        /*0030*/ 	.dword	_ZN40_INTERNAL_9b2a4fd8_4_k_cu_0e5aeda1_139044cuda3std3__48in_placeE
	.align		8
        /*0038*/ 	.dword	_ZN40_INTERNAL_9b2a4fd8_4_k_cu_0e5aeda1_139044cuda3std6ranges3__45__cpo4swapE
	.align		8
        /*0040*/ 	.dword	_ZN40_INTERNAL_9b2a4fd8_4_k_cu_0e5aeda1_139044cuda3std6ranges3__45__cpo9iter_moveE
	.align		8
        /*0048*/ 	.dword	_ZN40_INTERNAL_9b2a4fd8_4_k_cu_0e5aeda1_139044cute7productE
	.align		8
        /*0050*/ 	.dword	_ZN40_INTERNAL_9b2a4fd8_4_k_cu_0e5aeda1_139044cute1_E


//--------------------- .text._ZN7cutlass13device_kernelINS_4gemm6kernel13GemmUniversalIN4cute5tupleIJiiiiEEENS1_10collective13CollectiveMmaINS1_37MainloopSm90TmaGmmaWarpSpecializedFP8ILi28ENS5_IJNS4_1CILi2EEENSA_ILi1EEESC_EEENS1_32KernelTmaWarpSpecializedPingpongEEENS5_IJNSA_ILi64EEENSA_ILi192EEENSA_ILi32EEEEEENS_12float_e4m3_tENS5_IJlSC_lEEESK_SL_NS4_8TiledMMAINS4_8MMA_AtomIJNS4_4SM904GMMA31MMA_64x192x32_F32E4M3E4M3_SS_TNILNSP_7ScaleInE1ELSR_1EEEEEENS4_6LayoutINS5_IJSC_SC_SC_EEENS5_IJNSA_ILi0EEESW_SW_EEEEENS5_IJNS4_10UnderscoreESZ_SZ_EEEEENS4_13SM90_TMA_LOADENS4_14ComposedLayoutINS4_7SwizzleILi1ELi4ELi3EEENS4_18smem_ptr_flag_bitsILi8EEENSU_INS5_IJNSA_ILi8EEESI_EEENS5_IJSI_SC_EEEEEEEvNS4_8identityENS4_23SM90_TMA_LOAD_MULTICASTES1C_vS1D_EENS_8epilogue10collective6detail29Sm90TmaWarpSpecializedAdapterINS1H_15DefaultEpilogueISK_SL_SL_NS1G_6thread17LinearCombinationISK_Li1EffLNS1L_9ScaleType4KindE0ELNS_15FloatRoundStyleE2ESK_EENS1_15EpilogueDefaultEEEEEvvEEEEvNT_6ParamsE --------------------------
	.section	.text._ZN7cutlass13device_kernelINS_4gemm6kernel13GemmUniversalIN4cute5tupleIJiiiiEEENS1_10collective13CollectiveMmaINS1_37MainloopSm90TmaGmmaWarpSpecializedFP8ILi28ENS5_IJNS4_1CILi2EEENSA_ILi1EEESC_EEENS1_32KernelTmaWarpSpecializedPingpongEEENS5_IJNSA_ILi64EEENSA_ILi192EEENSA_ILi32EEEEEENS_12float_e4m3_tENS5_IJlSC_lEEESK_SL_NS4_8TiledMMAINS4_8MMA_AtomIJNS4_4SM904GMMA31MMA_64x192x32_F32E4M3E4M3_SS_TNILNSP_7ScaleInE1ELSR_1EEEEEENS4_6LayoutINS5_IJSC_SC_SC_EEENS5_IJNSA_ILi0EEESW_SW_EEEEENS5_IJNS4_10UnderscoreESZ_SZ_EEEEENS4_13SM90_TMA_LOADENS4_14ComposedLayoutINS4_7SwizzleILi1ELi4ELi3EEENS4_18smem_ptr_flag_bitsILi8EEENSU_INS5_IJNSA_ILi8EEESI_EEENS5_IJSI_SC_EEEEEEEvNS4_8identityENS4_23SM90_TMA_LOAD_MULTICASTES1C_vS1D_EENS_8epilogue10collective6detail29Sm90TmaWarpSpecializedAdapterINS1H_15DefaultEpilogueISK_SL_SL_NS1G_6thread17LinearCombinationISK_Li1EffLNS1L_9ScaleType4KindE0ELNS_15FloatRoundStyleE2ESK_EENS1_15EpilogueDefaultEEEEEvvEEEEvNT_6ParamsE,"ax",@progbits
	.align	128
.text._ZN7cutlass13device_kernelINS_4gemm6kernel13GemmUniversalIN4cute5tupleIJiiiiEEENS1_10collective13CollectiveMmaINS1_37MainloopSm90TmaGmmaWarpSpecializedFP8ILi28ENS5_IJNS4_1CILi2EEENSA_ILi1EEESC_EEENS1_32KernelTmaWarpSpecializedPingpongEEENS5_IJNSA_ILi64EEENSA_ILi192EEENSA_ILi32EEEEEENS_12float_e4m3_tENS5_IJlSC_lEEESK_SL_NS4_8TiledMMAINS4_8MMA_AtomIJNS4_4SM904GMMA31MMA_64x192x32_F32E4M3E4M3_SS_TNILNSP_7ScaleInE1ELSR_1EEEEEENS4_6LayoutINS5_IJSC_SC_SC_EEENS5_IJNSA_ILi0EEESW_SW_EEEEENS5_IJNS4_10UnderscoreESZ_SZ_EEEEENS4_13SM90_TMA_LOADENS4_14ComposedLayoutINS4_7SwizzleILi1ELi4ELi3EEENS4_18smem_ptr_flag_bitsILi8EEENSU_INS5_IJNSA_ILi8EEESI_EEENS5_IJSI_SC_EEEEEEEvNS4_8identityENS4_23SM90_TMA_LOAD_MULTICASTES1C_vS1D_EENS_8epilogue10collective6detail29Sm90TmaWarpSpecializedAdapterINS1H_15DefaultEpilogueISK_SL_SL_NS1G_6thread17LinearCombinationISK_Li1EffLNS1L_9ScaleType4KindE0ELNS_15FloatRoundStyleE2ESK_EENS1_15EpilogueDefaultEEEEEvvEEEEvNT_6ParamsE:
        .type           _ZN7cutlass13device_kernelINS_4gemm6kernel13GemmUniversalIN4cute5tupleIJiiiiEEENS1_10collective13CollectiveMmaINS1_37MainloopSm90TmaGmmaWarpSpecializedFP8ILi28ENS5_IJNS4_1CILi2EEENSA_ILi1EEESC_EEENS1_32KernelTmaWarpSpecializedPingpongEEENS5_IJNSA_ILi64EEENSA_ILi192EEENSA_ILi32EEEEEENS_12float_e4m3_tENS5_IJlSC_lEEESK_SL_NS4_8TiledMMAINS4_8MMA_AtomIJNS4_4SM904GMMA31MMA_64x192x32_F32E4M3E4M3_SS_TNILNSP_7ScaleInE1ELSR_1EEEEEENS4_6LayoutINS5_IJSC_SC_SC_EEENS5_IJNSA_ILi0EEESW_SW_EEEEENS5_IJNS4_10UnderscoreESZ_SZ_EEEEENS4_13SM90_TMA_LOADENS4_14ComposedLayoutINS4_7SwizzleILi1ELi4ELi3EEENS4_18smem_ptr_flag_bitsILi8EEENSU_INS5_IJNSA_ILi8EEESI_EEENS5_IJSI_SC_EEEEEEEvNS4_8identityENS4_23SM90_TMA_LOAD_MULTICASTES1C_vS1D_EENS_8epilogue10collective6detail29Sm90TmaWarpSpecializedAdapterINS1H_15DefaultEpilogueISK_SL_SL_NS1G_6thread17LinearCombinationISK_Li1EffLNS1L_9ScaleType4KindE0ELNS_15FloatRoundStyleE2ESK_EENS1_15EpilogueDefaultEEEEEvvEEEEvNT_6ParamsE,@function
        .size           _ZN7cutlass13device_kernelINS_4gemm6kernel13GemmUniversalIN4cute5tupleIJiiiiEEENS1_10collective13CollectiveMmaINS1_37MainloopSm90TmaGmmaWarpSpecializedFP8ILi28ENS5_IJNS4_1CILi2EEENSA_ILi1EEESC_EEENS1_32KernelTmaWarpSpecializedPingpongEEENS5_IJNSA_ILi64EEENSA_ILi192EEENSA_ILi32EEEEEENS_12float_e4m3_tENS5_IJlSC_lEEESK_SL_NS4_8TiledMMAINS4_8MMA_AtomIJNS4_4SM904GMMA31MMA_64x192x32_F32E4M3E4M3_SS_TNILNSP_7ScaleInE1ELSR_1EEEEEENS4_6LayoutINS5_IJSC_SC_SC_EEENS5_IJNSA_ILi0EEESW_SW_EEEEENS5_IJNS4_10UnderscoreESZ_SZ_EEEEENS4_13SM90_TMA_LOADENS4_14ComposedLayoutINS4_7SwizzleILi1ELi4ELi3EEENS4_18smem_ptr_flag_bitsILi8EEENSU_INS5_IJNSA_ILi8EEESI_EEENS5_IJSI_SC_EEEEEEEvNS4_8identityENS4_23SM90_TMA_LOAD_MULTICASTES1C_vS1D_EENS_8epilogue10collective6detail29Sm90TmaWarpSpecializedAdapterINS1H_15DefaultEpilogueISK_SL_SL_NS1G_6thread17LinearCombinationISK_Li1EffLNS1L_9ScaleType4KindE0ELNS_15FloatRoundStyleE2ESK_EENS1_15EpilogueDefaultEEEEEvvEEEEvNT_6ParamsE,(.L_x_321 - _ZN7cutlass13device_kernelINS_4gemm6kernel13GemmUniversalIN4cute5tupleIJiiiiEEENS1_10collective13CollectiveMmaINS1_37MainloopSm90TmaGmmaWarpSpecializedFP8ILi28ENS5_IJNS4_1CILi2EEENSA_ILi1EEESC_EEENS1_32KernelTmaWarpSpecializedPingpongEEENS5_IJNSA_ILi64EEENSA_ILi192EEENSA_ILi32EEEEEENS_12float_e4m3_tENS5_IJlSC_lEEESK_SL_NS4_8TiledMMAINS4_8MMA_AtomIJNS4_4SM904GMMA31MMA_64x192x32_F32E4M3E4M3_SS_TNILNSP_7ScaleInE1ELSR_1EEEEEENS4_6LayoutINS5_IJSC_SC_SC_EEENS5_IJNSA_ILi0EEESW_SW_EEEEENS5_IJNS4_10UnderscoreESZ_SZ_EEEEENS4_13SM90_TMA_LOADENS4_14ComposedLayoutINS4_7SwizzleILi1ELi4ELi3EEENS4_18smem_ptr_flag_bitsILi8EEENSU_INS5_IJNSA_ILi8EEESI_EEENS5_IJSI_SC_EEEEEEEvNS4_8identityENS4_23SM90_TMA_LOAD_MULTICASTES1C_vS1D_EENS_8epilogue10collective6detail29Sm90TmaWarpSpecializedAdapterINS1H_15DefaultEpilogueISK_SL_SL_NS1G_6thread17LinearCombinationISK_Li1EffLNS1L_9ScaleType4KindE0ELNS_15FloatRoundStyleE2ESK_EENS1_15EpilogueDefaultEEEEEvvEEEEvNT_6ParamsE)
        .other          _ZN7cutlass13device_kernelINS_4gemm6kernel13GemmUniversalIN4cute5tupleIJiiiiEEENS1_10collective13CollectiveMmaINS1_37MainloopSm90TmaGmmaWarpSpecializedFP8ILi28ENS5_IJNS4_1CILi2EEENSA_ILi1EEESC_EEENS1_32KernelTmaWarpSpecializedPingpongEEENS5_IJNSA_ILi64EEENSA_ILi192EEENSA_ILi32EEEEEENS_12float_e4m3_tENS5_IJlSC_lEEESK_SL_NS4_8TiledMMAINS4_8MMA_AtomIJNS4_4SM904GMMA31MMA_64x192x32_F32E4M3E4M3_SS_TNILNSP_7ScaleInE1ELSR_1EEEEEENS4_6LayoutINS5_IJSC_SC_SC_EEENS5_IJNSA_ILi0EEESW_SW_EEEEENS5_IJNS4_10UnderscoreESZ_SZ_EEEEENS4_13SM90_TMA_LOADENS4_14ComposedLayoutINS4_7SwizzleILi1ELi4ELi3EEENS4_18smem_ptr_flag_bitsILi8EEENSU_INS5_IJNSA_ILi8EEESI_EEENS5_IJSI_SC_EEEEEEEvNS4_8identityENS4_23SM90_TMA_LOAD_MULTICASTES1C_vS1D_EENS_8epilogue10collective6detail29Sm90TmaWarpSpecializedAdapterINS1H_15DefaultEpilogueISK_SL_SL_NS1G_6thread17LinearCombinationISK_Li1EffLNS1L_9ScaleType4KindE0ELNS_15FloatRoundStyleE2ESK_EENS1_15EpilogueDefaultEEEEEvvEEEEvNT_6ParamsE,@"STO_CUDA_ENTRY STV_DEFAULT"
_ZN7cutlass13device_kernelINS_4gemm6kernel13GemmUniversalIN4cute5tupleIJiiiiEEENS1_10collective13CollectiveMmaINS1_37MainloopSm90TmaGmmaWarpSpecializedFP8ILi28ENS5_IJNS4_1CILi2EEENSA_ILi1EEESC_EEENS1_32KernelTmaWarpSpecializedPingpongEEENS5_IJNSA_ILi64EEENSA_ILi192EEENSA_ILi32EEEEEENS_12float_e4m3_tENS5_IJlSC_lEEESK_SL_NS4_8TiledMMAINS4_8MMA_AtomIJNS4_4SM904GMMA31MMA_64x192x32_F32E4M3E4M3_SS_TNILNSP_7ScaleInE1ELSR_1EEEEEENS4_6LayoutINS5_IJSC_SC_SC_EEENS5_IJNSA_ILi0EEESW_SW_EEEEENS5_IJNS4_10UnderscoreESZ_SZ_EEEEENS4_13SM90_TMA_LOADENS4_14ComposedLayoutINS4_7SwizzleILi1ELi4ELi3EEENS4_18smem_ptr_flag_bitsILi8EEENSU_INS5_IJNSA_ILi8EEESI_EEENS5_IJSI_SC_EEEEEEEvNS4_8identityENS4_23SM90_TMA_LOAD_MULTICASTES1C_vS1D_EENS_8epilogue10collective6detail29Sm90TmaWarpSpecializedAdapterINS1H_15DefaultEpilogueISK_SL_SL_NS1G_6thread17LinearCombinationISK_Li1EffLNS1L_9ScaleType4KindE0ELNS_15FloatRoundStyleE2ESK_EENS1_15EpilogueDefaultEEEEEvvEEEEvNT_6ParamsE:
[----:B------:R-:W-:Y:S01]  /*0000*/  LDC R1, c[0x0][0x28] ;  /* 0x00000a00ff017b82 */ /* 0x000fe20000000800 */
[----:B------:R-:W0:Y:S01]  /*0010*/  S2R R15, SR_TID.X ;  /* 0x00000000000f7919 */ /* 0x000e220000002100 */
[----:B------:R-:W-:Y:S01]  /*0020*/  ELECT P0, URZ, PT ;  /* 0x00000000003f782f */ /* 0x000fe20003800000 */
[----:B------:R-:W-:Y:S01]  /*0030*/  BSSY B0, `(.L_x_0) ;  /* 0x000000f000007945 */ /* 0x000fe20003800000 */
[--C-:B0-----:R-:W-:Y:S02]  /*0040*/  SHF.R.U32.HI R0, RZ, 0x5, R15.reuse ;  /* 0x00000005ff007819 */ /* 0x101fe4000001160f */
[----:B------:R-:W-:-:S03]  /*0050*/  SHF.R.U32.HI R5, RZ, 0x7, R15 ;  /* 0x00000007ff057819 */ /* 0x000fc6000001160f */
[----:B------:R-:W0:Y:S04]  /*0060*/  SHFL.IDX PT, R2, R0, RZ, 0x1f ;  /* 0x00001fff00027589 */ /* 0x000e2800000e0000 */
[----:B------:R1:W2:Y:S01]  /*0070*/  SHFL.IDX PT, R6, R5, RZ, 0x1f ;  /* 0x00001fff05067589 */ /* 0x0002a200000e0000 */
[----:B0-----:R-:W-:-:S13]  /*0080*/  ISETP.NE.OR P0, PT, R2, RZ, !P0 ;  /* 0x000000ff0200720c */ /* 0x001fda0004705670 */
[----:B-12---:R-:W-:Y:S05]  /*0090*/  @P0 BRA `(.L_x_1) ;  /* 0x0000000000200947 */ /* 0x006fea0003800000 */
[----:B------:R-:W-:Y:S02]  /*00a0*/  ULDC.64 UR4, c[0x0][0x198] ;  /* 0x0000660000047ab9 */ /* 0x000fe40000000a00 */
[----:B------:R-:W-:Y:S02]  /*00b0*/  UIADD3 UR6, UP0, UR4, 0xf0, URZ ;  /* 0x000000f004067890 */ /* 0x000fe4000ff1e03f */
[----:B------:R-:W-:Y:S02]  /*00c0*/  UIADD3 UR4, UP1, UR4, 0x1f0, URZ ;  /* 0x000001f004047890 */ /* 0x000fe4000ff3e03f */
[----:B------:R-:W-:Y:S02]  /*00d0*/  UIADD3.X UR7, URZ, UR5, URZ, UP0, !UPT ;  /* 0x000000053f077290 */ /* 0x000fe400087fe43f */
[----:B------:R-:W-:-:S07]  /*00e0*/  UIADD3.X UR5, URZ, UR5, URZ, UP1, !UPT ;  /* 0x000000053f057290 */ /* 0x000fce0008ffe43f */
[----:B------:R0:W-:Y:S02]  /*00f0*/  UTMACCTL.PF [UR6] ;  /* 0x00000000060079b9 */ /* 0x0001e40008040000 */
[----:B------:R0:W-:Y:S02]  /*0100*/  UTMACCTL.PF [UR4] ;  /* 0x00000000040079b9 */ /* 0x0001e40008040000 */
[----:B0-----:R-:W-:Y:S01]  /*0110*/  NOP ;  /* 0x0000000000007918 */ /* 0x001fe20000000000 */
.L_x_1:
[----:B------:R-:W-:Y:S05]  /*0120*/  BSYNC B0 ;  /* 0x0000000000007941 */ /* 0x000fea0003800000 */
.L_x_0:
[----:B------:R-:W0:Y:S02]  /*0130*/  SHFL.IDX PT, R7, R0, RZ, 0x1f ;  /* 0x00001fff00077589 */ /* 0x000e2400000e0000 */
[----:B0-----:R-:W-:-:S13]  /*0140*/  ISETP.NE.AND P0, PT, R7, RZ, PT ;  /* 0x000000ff0700720c */ /* 0x001fda0003f05270 */
[----:B------:R-:W-:Y:S05]  /*0150*/  @P0 BRA `(.L_x_2) ;  /* 0x0000000400240947 */ /* 0x000fea0003800000 */
[----:B------:R-:W-:Y:S01]  /*0160*/  ELECT P0, URZ, PT ;  /* 0x00000000003f782f */ /* 0x000fe20003800000 */
[----:B------:R-:W-:-:S12]  /*0170*/  BSSY B0, `(.L_x_2) ;  /* 0x0000047000007945 */ /* 0x000fd80003800000 */
[----:B------:R-:W-:Y:S05]  /*0180*/  @!P0 BRA `(.L_x_3) ;  /* 0x0000000400148947 */ /* 0x000fea0003800000 */
[----:B------:R-:W0:Y:S01]  /*0190*/  S2UR UR8, SR_CgaCtaId ;  /* 0x00000000000879c3 */ /* 0x000e220000008800 */
[----:B------:R-:W-:Y:S01]  /*01a0*/  UMOV UR4, 0x400 ;  /* 0x0000040000047882 */ /* 0x000fe20000000000 */
[----:B------:R-:W-:Y:S01]  /*01b0*/  UMOV UR5, 0x1 ;  /* 0x0000000100057882 */ /* 0x000fe20000000000 */
[----:B------:R-:W-:Y:S02]  /*01c0*/  UMOV UR6, 0x2 ;  /* 0x0000000200067882 */ /* 0x000fe40000000000 */
[----:B------:R-:W-:-:S04]  /*01d0*/  UIADD3 UR6, -UR6, 0x100000, URZ ;  /* 0x0010000006067890 */ /* 0x000fc8000fffe13f */
[----:B------:R-:W-:Y:S02]  /*01e0*/  USHF.L.U32 UR7, UR6, 0xb, URZ ;  /* 0x0000000b06077899 */ /* 0x000fe4000800063f */
[----:B------:R-:W-:Y:S02]  /*01f0*/  USHF.L.U32 UR6, UR6, 0x1, URZ ;  /* 0x0000000106067899 */ /* 0x000fe4000800063f */
[----:B0-----:R-:W-:Y:S02]  /*0200*/  ULEA UR8, UR8, UR4, 0x18 ;  /* 0x0000000408087291 */ /* 0x001fe4000f8ec03f */
[----:B------:R-:W-:-:S04]  /*0210*/  UIADD3 UR4, -UR5, 0x100000, URZ ;  /* 0x0010000005047890 */ /* 0x000fc8000fffe13f */
[----:B------:R-:W-:Y:S02]  /*0220*/  USHF.L.U32 UR5, UR4, 0xb, URZ ;  /* 0x0000000b04057899 */ /* 0x000fe4000800063f */
[----:B------:R-:W-:Y:S01]  /*0230*/  USHF.L.U32 UR4, UR4, 0x1, URZ ;  /* 0x0000000104047899 */ /* 0x000fe2000800063f */
[----:B------:R-:W0:Y:S11]  /*0240*/  FENCE.VIEW.ASYNC.S ;  /* 0x00000000000073c6 */ /* 0x000e360000000000 */
[----:B0-----:R0:W1:Y:S01]  /*0250*/  SYNCS.EXCH.64 URZ, [UR8], UR4 ;  /* 0x00000004083f75b2 */ /* 0x0010620008000100 */
[----:B------:R0:W2:Y:S01]  /*0260*/  SYNCS.EXCH.64 URZ, [UR8+0xe0], UR6 ;  /* 0x0000e006083f75b2 */ /* 0x0000a20008000100 */
[----:B------:R0:W3:Y:S01]  /*0270*/  SYNCS.EXCH.64 URZ, [UR8+0x8], UR4 ;  /* 0x00000804083f75b2 */ /* 0x0000e20008000100 */
[----:B------:R0:W4:Y:S01]  /*0280*/  SYNCS.EXCH.64 URZ, [UR8+0xe8], UR6 ;  /* 0x0000e806083f75b2 */ /* 0x0001220008000100 */
[----:B------:R0:W0:Y:S01]  /*0290*/  SYNCS.EXCH.64 URZ, [UR8+0x10], UR4 ;  /* 0x00001004083f75b2 */ /* 0x0000220008000100 */
        /* <DEDUP_REMOVED lines=51> */
[----:B-1234-:R-:W-:Y:S01]  /*05d0*/  NOP ;  /* 0x0000000000007918 */ /* 0x01efe20000000000 */
.L_x_3:
[----:B0-----:R-:W-:Y:S05]  /*05e0*/  BSYNC B0 ;  /* 0x0000000000007941 */ /* 0x001fea0003800000 */
.L_x_2:
[----:B------:R-:W0:Y:S01]  /*05f0*/  SHFL.IDX PT, R3, R0, RZ, 0x1f ;  /* 0x00001fff00037589 */ /* 0x000e2200000e0000 */
[----:B------:R-:W-:Y:S01]  /*0600*/  SHF.R.S32.HI R4, RZ, 0x1f, R15 ;  /* 0x0000001fff047819 */ /* 0x000fe2000001140f */
[----:B------:R-:W1:Y:S01]  /*0610*/  S2UR UR12, SR_CTAID.X ;  /* 0x00000000000c79c3 */ /* 0x000e620000002500 */
[----:B------:R-:W-:Y:S01]  /*0620*/  ELECT P0, URZ, PT ;  /* 0x00000000003f782f */ /* 0x000fe20003800000 */
[----:B------:R2:W3:Y:S01]  /*0630*/  SHFL.IDX PT, R8, R0, RZ, 0x1f ;  /* 0x00001fff00087589 */ /* 0x0004e200000e0000 */
[----:B------:R-:W-:Y:S02]  /*0640*/  LEA.HI R4, R4, R15, RZ, 0x7 ;  /* 0x0000000f04047211 */ /* 0x000fe400078f38ff */
[----:B------:R-:W-:Y:S01]  /*0650*/  ELECT P1, URZ, PT ;  /* 0x00000000003f782f */ /* 0x000fe20003820000 */
[----:B------:R-:W-:Y:S01]  /*0660*/  NOP ;  /* 0x0000000000007918 */ /* 0x000fe20000000000 */
[----:B------:R-:W4:Y:S01]  /*0670*/  S2R R16, SR_CTAID.Y ;  /* 0x0000000000107919 */ /* 0x000f220000002600 */
[----:B------:R-:W-:Y:S01]  /*0680*/  LOP3.LUT R4, R4, 0xffffff80, RZ, 0xc0, !PT ;  /* 0xffffff8004047812 */ /* 0x000fe200078ec0ff */
[----:B------:R-:W-:Y:S01]  /*0690*/  ULDC UR4, c[0x0][0x150] ;  /* 0x0000540000047ab9 */ /* 0x000fe20000000800 */
[----:B------:R-:W5:Y:S01]  /*06a0*/  LDC R10, c[0x0][0x144] ;  /* 0x00005100ff0a7b82 */ /* 0x000f620000000800 */
[----:B------:R3:W5:Y:S01]  /*06b0*/  SHFL.IDX PT, R12, R5, RZ, 0x1f ;  /* 0x00001fff050c7589 */ /* 0x00076200000e0000 */
[----:B------:R-:W-:Y:S01]  /*06c0*/  UMOV UR11, 0x80 ;  /* 0x00000080000b7882 */ /* 0x000fe20000000000 */
[----:B------:R-:W-:Y:S01]  /*06d0*/  IMAD.IADD R14, R15, 0x1, -R4 ;  /* 0x000000010f0e7824 */ /* 0x000fe200078e0a04 */
[----:B------:R-:W-:Y:S01]  /*06e0*/  NOP ;  /* 0x0000000000007918 */ /* 0x000fe20000000000 */
[C---:B------:R-:W-:Y:S01]  /*06f0*/  VIADD R38, R6.reuse, 0xffffffff ;  /* 0xffffffff06267836 */ /* 0x040fe20000000000 */
[----:B------:R-:W-:-:S02]  /*0700*/  ISETP.NE.AND P4, PT, R6, RZ, PT ;  /* 0x000000ff0600720c */ /* 0x000fc40003f85270 */
[----:B------:R-:W-:Y:S01]  /*0710*/  SHF.R.S32.HI R19, RZ, 0x1f, R14 ;  /* 0x0000001fff137819 */ /* 0x000fe2000001140e */
[----:B------:R-:W5:Y:S01]  /*0720*/  LDC R11, c[0x0][0x140] ;  /* 0x00005000ff0b7b82 */ /* 0x000f620000000800 */
[----:B------:R-:W-:Y:S02]  /*0730*/  ISETP.GE.U32.AND P6, PT, R38, 0x2, PT ;  /* 0x000000022600780c */ /* 0x000fe40003fc6070 */
[----:B0-----:R-:W-:Y:S02]  /*0740*/  ISETP.NE.OR P0, PT, R3, RZ, !P0 ;  /* 0x000000ff0300720c */ /* 0x001fe40004705670 */
[----:B------:R-:W-:Y:S02]  /*0750*/  LEA.HI R3, R19, R14, RZ, 0x3 ;  /* 0x0000000e13037211 */ /* 0x000fe400078f18ff */
[----:B-1----:R-:W-:Y:S01]  /*0760*/  I2FP.F32.U32 R4, UR12 ;  /* 0x0000000c00047c45 */ /* 0x002fe20008201000 */
[----:B------:R-:W0:Y:S01]  /*0770*/  LDC R27, c[0x0][0x148] ;  /* 0x00005200ff1b7b82 */ /* 0x000e220000000800 */
[----:B--2---:R-:W-:-:S02]  /*0780*/  SHF.R.S32.HI R0, RZ, 0x3, R3 ;  /* 0x00000003ff007819 */ /* 0x004fc40000011403 */
[----:B---3--:R-:W-:Y:S01]  /*0790*/  ISETP.NE.OR P1, PT, R8, RZ, !P1 ;  /* 0x000000ff0800720c */ /* 0x008fe20004f25670 */
[----:B------:R-:W-:Y:S01]  /*07a0*/  FMUL R9, R4, UR4 ;  /* 0x0000000404097c20 */ /* 0x000fe20008400000 */
[----:B------:R-:W-:Y:S01]  /*07b0*/  SHF.R.S32.HI R3, RZ, 0x1f, R3 ;  /* 0x0000001fff037819 */ /* 0x000fe20000011403 */
[----:B------:R-:W-:Y:S01]  /*07c0*/  ULDC UR4, c[0x0][0x154] ;  /* 0x0000550000047ab9 */ /* 0x000fe20000000800 */
[----:B------:R-:W-:Y:S01]  /*07d0*/  SHF.R.S32.HI R8, RZ, 0x1f, R7 ;  /* 0x0000001fff087819 */ /* 0x000fe20000011407 */
[----:B------:R-:W-:Y:S01]  /*07e0*/  VOTEU.ALL UP1, P0 ;  /* 0x00000000003f7886 */ /* 0x000fe20000020000 */
[----:B------:R-:W-:Y:S01]  /*07f0*/  LEA.HI R4, R3, R0, RZ, 0x2 ;  /* 0x0000000003047211 */ /* 0x000fe200078f10ff */
[----:B------:R-:W1:Y:S01]  /*0800*/  F2I.U32.TRUNC.NTZ R9, R9 ;  /* 0x0000000900097305 */ /* 0x000e62000020f000 */
[----:B------:R-:W-:Y:S01]  /*0810*/  LEA.HI R8, R8, R7, RZ, 0x2 ;  /* 0x0000000708087211 */ /* 0x000fe200078f10ff */
[----:B------:R-:W-:Y:S01]  /*0820*/  VOTEU.ALL UP0, P0 ;  /* 0x00000000003f7886 */ /* 0x000fe20000000000 */
[----:B------:R-:W-:Y:S01]  /*0830*/  SHF.R.S32.HI R3, RZ, 0x1f, R2 ;  /* 0x0000001fff037819 */ /* 0x000fe20000011402 */
[----:B------:R-:W2:Y:S01]  /*0840*/  @!UP1 S2UR UR7, SR_CgaCtaId ;  /* 0x00000000000799c3 */ /* 0x000ea20000008800 */
[----:B------:R-:W-:Y:S01]  /*0850*/  LOP3.LUT R5, R4, 0xfffffffc, RZ, 0xc0, !PT ;  /* 0xfffffffc04057812 */ /* 0x000fe200078ec0ff */
[----:B------:R-:W-:Y:S01]  /*0860*/  VOTEU.ALL UP2, P1 ;  /* 0x00000000003f7886 */ /* 0x000fe20000840000 */
[----:B------:R-:W-:Y:S01]  /*0870*/  LOP3.LUT R8, R8, 0x3ffffffc, RZ, 0xc0, !PT ;  /* 0x3ffffffc08087812 */ /* 0x000fe200078ec0ff */
[----:B------:R-:W-:Y:S01]  /*0880*/  @!UP1 UMOV UR6, 0x400 ;  /* 0x0000040000069882 */ /* 0x000fe20000000000 */
[----:B------:R-:W-:Y:S01]  /*0890*/  LEA.HI R3, R3, R2, RZ, 0x2 ;  /* 0x0000000203037211 */ /* 0x000fe200078f10ff */
[----:B------:R-:W-:Y:S01]  /*08a0*/  IMAD.IADD R5, R0, 0x1, -R5 ;  /* 0x0000000100057824 */ /* 0x000fe200078e0a05 */
[----:B------:R-:W-:Y:S01]  /*08b0*/  @!UP2 UMOV UR9, 0x400 ;  /* 0x000004000009a882 */ /* 0x000fe20000000000 */
[----:B------:R-:W-:Y:S01]  /*08c0*/  IMAD.IADD R8, R7, 0x1, -R8 ;  /* 0x0000000107087824 */ /* 0x000fe200078e0a08 */
[----:B------:R-:W-:Y:S01]  /*08d0*/  LOP3.LUT R3, R3, 0xfffffffc, RZ, 0xc0, !PT ;  /* 0xfffffffc03037812 */ /* 0x000fe200078ec0ff */
[----:B------:R-:W3:Y:S01]  /*08e0*/  @!UP2 S2UR UR10, SR_CgaCtaId ;  /* 0x00000000000aa9c3 */ /* 0x000ee20000008800 */
[----:B-1----:R-:W-:Y:S01]  /*08f0*/  IMAD.MOV R9, RZ, RZ, -R9 ;  /* 0x000000ffff097224 */ /* 0x002fe200078e0a09 */
[----:B------:R-:W-:Y:S01]  /*0900*/  VOTEU.ALL UP3, P1 ;  /* 0x00000000003f7886 */ /* 0x000fe20000860000 */
[----:B------:R-:W-:Y:S01]  /*0910*/  IMAD R5, R8, 0x4, R5 ;  /* 0x0000000408057824 */ /* 0x000fe200078e0205 */
[----:B------:R-:W-:Y:S01]  /*0920*/  VOTEU.ALL UP4, P1 ;  /* 0x00000000003f7886 */ /* 0x000fe20000880000 */
[----:B------:R-:W-:Y:S01]  /*0930*/  IMAD.IADD R18, R2, 0x1, -R3 ;  /* 0x0000000102127824 */ /* 0x000fe200078e0a03 */
[----:B----4-:R-:W-:Y:S01]  /*0940*/  I2FP.F32.U32 R2, R16 ;  /* 0x0000001000027245 */ /* 0x010fe20000201000 */
[----:B-----5:R-:W-:Y:S01]  /*0950*/  IMAD R25, R10, R9, UR12 ;  /* 0x0000000c0a197e24 */ /* 0x020fe2000f8e0209 */
[----:B------:R-:W-:Y:S01]  /*0960*/  LEA.HI R0, R5, R5, RZ, 0x1 ;  /* 0x0000000505007211 */ /* 0x000fe200078f08ff */
[----:B------:R-:W-:Y:S01]  /*0970*/  VOTEU.ALL UP5, P1 ;  /* 0x00000000003f7886 */ /* 0x000fe200008a0000 */
[----:B------:R-:W-:Y:S01]  /*0980*/  ISETP.EQ.U32.AND P3, PT, R11, 0x1, PT ;  /* 0x000000010b00780c */ /* 0x000fe20003f62070 */
[----:B------:R-:W-:Y:S01]  /*0990*/  FMUL R3, R2, UR4 ;  /* 0x0000000402037c20 */ /* 0x000fe20008400000 */
[----:B------:R-:W-:Y:S01]  /*09a0*/  LOP3.LUT R2, R0, 0xfffffffe, RZ, 0xc0, !PT ;  /* 0xfffffffe00027812 */ /* 0x000fe200078ec0ff */
[C---:B------:R-:W-:Y:S01]  /*09b0*/  IMAD.SHL.U32 R0, R5.reuse, 0x4, RZ ;  /* 0x0000000405007824 */ /* 0x040fe200078e00ff */
[----:B------:R-:W-:Y:S01]  /*09c0*/  UMOV UR4, 0x20 ;  /* 0x0000002000047882 */ /* 0x000fe20000000000 */
[----:B--2---:R-:W-:Y:S01]  /*09d0*/  @!UP1 ULEA UR8, UR7, UR6, 0x18 ;  /* 0x0000000607089291 */ /* 0x004fe2000f8ec03f */
[----:B------:R-:W-:Y:S01]  /*09e0*/  R2UR UR15, R12 ;  /* 0x000000000c0f72ca */ /* 0x000fe200000e0000 */
[----:B------:R-:W-:Y:S01]  /*09f0*/  IMAD.IADD R2, R5, 0x1, -R2 ;  /* 0x0000000105027824 */ /* 0x000fe200078e0a02 */
[----:B------:R-:W1:Y:S01]  /*0a00*/  F2I.U32.TRUNC.NTZ R3, R3 ;  /* 0x0000000300037305 */ /* 0x000e62000020f000 */
[----:B------:R-:W-:-:S04]  /*0a10*/  @!UP1 UIADD3 UR4, -UR4, 0x100000, URZ ;  /* 0x0010000004049890 */ /* 0x000fc8000fffe13f */
[----:B------:R-:W-:Y:S02]  /*0a20*/  @!UP1 USHF.L.U32 UR5, UR4, 0xb, URZ ;  /* 0x0000000b04059899 */ /* 0x000fe4000800063f */
[----:B------:R-:W-:Y:S01]  /*0a30*/  @!UP1 USHF.L.U32 UR4, UR4, 0x1, URZ ;  /* 0x0000000104049899 */ /* 0x000fe2000800063f */
[----:B------:R-:W-:Y:S01]  /*0a40*/  LOP3.LUT R13, R5, 0xc, R0, 0x78, !PT ;  /* 0x0000000c050d7812 */ /* 0x000fe200078e7800 */
[----:B------:R-:W-:-:S04]  /*0a50*/  @!UP2 UIADD3 UR6, -UR11, 0x100000, URZ ;  /* 0x001000000b06a890 */ /* 0x000fc8000fffe13f */
[----:B------:R-:W-:Y:S02]  /*0a60*/  @!UP2 USHF.L.U32 UR7, UR6, 0xb, URZ ;  /* 0x0000000b0607a899 */ /* 0x000fe4000800063f */
[----:B------:R-:W-:Y:S01]  /*0a70*/  @!UP2 USHF.L.U32 UR6, UR6, 0x1, URZ ;  /* 0x000000010606a899 */ /* 0x000fe2000800063f */
[----:B------:R-:W-:Y:S01]  /*0a80*/  ISETP.NE.AND P2, PT, R2, R25, PT ;  /* 0x000000190200720c */ /* 0x000fe20003f45270 */
[----:B------:R-:W-:Y:S01]  /*0a90*/  VOTEU.ALL UP1, P0 ;  /* 0x00000000003f7886 */ /* 0x000fe20000020000 */
[----:B---3--:R-:W-:Y:S01]  /*0aa0*/  @!UP2 ULEA UR9, UR10, UR9, 0x18 ;  /* 0x000000090a09a291 */ /* 0x008fe2000f8ec03f */
[----:B------:R-:W-:Y:S01]  /*0ab0*/  LOP3.LUT P0, RZ, R14, 0x7, RZ, 0xc0, !PT ;  /* 0x000000070eff7812 */ /* 0x000fe2000780c0ff */
[----:B------:R-:W-:Y:S01]  /*0ac0*/  VOTEU.ALL UP2, P1 ;  /* 0x00000000003f7886 */ /* 0x000fe20000840000 */
[----:B------:R-:W-:Y:S01]  /*0ad0*/  ISETP.NE.AND P1, PT, R18, 0x3, PT ;  /* 0x000000031200780c */ /* 0x000fe20003f25270 */
[----:B------:R-:W-:Y:S01]  /*0ae0*/  IMAD.MOV.U32 R12, RZ, RZ, 0x1 ;  /* 0x00000001ff0c7424 */ /* 0x000fe200078e00ff */
[----:B------:R-:W-:-:S02]  /*0af0*/  ISETP.LT.U32.AND P0, PT, R13, 0x2, !P0 ;  /* 0x000000020d00780c */ /* 0x000fc40004701070 */
[----:B------:R-:W-:Y:S01]  /*0b00*/  ISETP.EQ.OR P1, PT, R18, RZ, !P1 ;  /* 0x000000ff1200720c */ /* 0x000fe20004f22670 */
[----:B------:R-:W2:Y:S02]  /*0b10*/  FENCE.VIEW.ASYNC.S ;  /* 0x00000000000073c6 */ /* 0x000ea40000000000 */
[----:B--2---:R2:W3:Y:S01]  /*0b20*/  @!UP0 SYNCS.EXCH.64 URZ, [UR8+0x1f0], UR4 ;  /* 0x0001f004083f85b2 */ /* 0x0044e20008000100 */
[----:B-1----:R-:W-:Y:S01]  /*0b30*/  IMAD.MOV R24, RZ, RZ, -R3 ;  /* 0x000000ffff187224 */ /* 0x002fe200078e0a03 */
[----:B------:R-:W-:-:S03]  /*0b40*/  @P2 LEA.HI R0, R13, R13, RZ, 0x1 ;  /* 0x0000000d0d002211 */ /* 0x000fc600078f08ff */
[----:B0-----:R-:W-:Y:S01]  /*0b50*/  IMAD R3, R27, R24, R16 ;  /* 0x000000181b037224 */ /* 0x001fe200078e0210 */
[----:B------:R-:W-:Y:S02]  /*0b60*/  ISETP.EQ.AND P1, PT, R6, RZ, P1 ;  /* 0x000000ff0600720c */ /* 0x000fe40000f22270 */
[----:B------:R-:W-:Y:S02]  /*0b70*/  @P2 SHF.R.S32.HI R0, RZ, 0x1, R0 ;  /* 0x00000001ff002819 */ /* 0x000fe40000011400 */
[----:B------:R-:W-:Y:S02]  /*0b80*/  SEL R7, RZ, 0x1, !P1 ;  /* 0x00000001ff077807 */ /* 0x000fe40004800000 */
[----:B------:R-:W-:Y:S02]  /*0b90*/  @P2 ISETP.NE.AND P5, PT, R0, R3, PT ;  /* 0x000000030000220c */ /* 0x000fe40003fa5270 */
[----:B------:R-:W-:Y:S01]  /*0ba0*/  SEL R3, RZ, 0x1, !P0 ;  /* 0x00000001ff037807 */ /* 0x000fe20004000000 */
[----:B------:R2:W0:Y:S01]  /*0bb0*/  @!UP1 SYNCS.EXCH.64 URZ, [UR8+0x1f8], UR4 ;  /* 0x0001f804083f95b2 */ /* 0x0004220008000100 */
[----:B------:R-:W-:Y:S01]  /*0bc0*/  NOP ;  /* 0x0000000000007918 */ /* 0x000fe20000000000 */
[----:B------:R-:W-:-:S02]  /*0bd0*/  @P2 SEL R12, RZ, 0x1, P5 ;  /* 0x00000001ff0c2807 */ /* 0x000fc40002800000 */
[----:B------:R-:W-:Y:S02]  /*0be0*/  SEL R7, R7, 0x2, P6 ;  /* 0x0000000207077807 */ /* 0x000fe40003000000 */
[----:B------:R-:W-:Y:S01]  /*0bf0*/  LOP3.LUT R12, R12, R3, RZ, 0xc0, !PT ;  /* 0x000000030c0c7212 */ /* 0x000fe200078ec0ff */
[----:B------:R2:W1:Y:S01]  /*0c00*/  @!UP2 SYNCS.EXCH.64 URZ, [UR9+0x1d0], UR6 ;  /* 0x0001d006093fa5b2 */ /* 0x0004620008000100 */
[----:B------:R2:W4:Y:S01]  /*0c10*/  @!UP3 SYNCS.EXCH.64 URZ, [UR9+0x1d8], UR6 ;  /* 0x0001d806093fb5b2 */ /* 0x0005220008000100 */
[----:B------:R2:W0:Y:S01]  /*0c20*/  @!UP4 SYNCS.EXCH.64 URZ, [UR9+0x1e0], UR6 ;  /* 0x0001e006093fc5b2 */ /* 0x0004220008000100 */
[----:B------:R2:W0:Y:S01]  /*0c30*/  @!UP5 SYNCS.EXCH.64 URZ, [UR9+0x1e8], UR6 ;  /* 0x0001e806093fd5b2 */ /* 0x0004220008000100 */
[----:B------:R-:W-:Y:S01]  /*0c40*/  NOP ;  /* 0x0000000000007918 */ /* 0x000fe20000000000 */
[----:B--23--:R-:W-:Y:S05]  /*0c50*/  @!P3 BRA `(.L_x_4) ;  /* 0x000000000008b947 */ /* 0x00cfea0003800000 */
[----:B01--4-:R-:W-:Y:S01]  /*0c60*/  UCGABAR_ARV ;  /* 0x00000000000079c7 */ /* 0x013fe20008000000 */
[----:B------:R-:W-:Y:S05]  /*0c70*/  BRA `(.L_x_5) ;  /* 0x0000000000047947 */ /* 0x000fea0003800000 */
.L_x_4:
[----:B01--4-:R-:W-:Y:S01]  /*0c80*/  NOP ;  /* 0x0000000000007918 */ /* 0x013fe20000000000 */
.L_x_5:
[----:B------:R-:W-:Y:S01]  /*0c90*/  ULDC.64 UR4, c[0x0][0x598] ;  /* 0x0001660000047ab9 */ /* 0x000fe20000000a00 */
[----:B------:R-:W-:Y:S01]  /*0ca0*/  ULDC.64 UR18, c[0x0][0x208] ;  /* 0x0000820000127ab9 */ /* 0x000fe20000000a00 */
[----:B------:R-:W-:-:S04]  /*0cb0*/  ISETP.NE.U32.AND P0, PT, RZ, UR4, PT ;  /* 0x00000004ff007c0c */ /* 0x000fc8000bf05070 */
[----:B------:R-:W-:-:S13]  /*0cc0*/  ISETP.NE.AND.EX P0, PT, RZ, UR5, PT, P0 ;  /* 0x00000005ff007c0c */ /* 0x000fda000bf05300 */
[----:B------:R-:W-:Y:S05]  /*0cd0*/  @!P0 BRA `(.L_x_6) ;  /* 0x00000000001c8947 */ /* 0x000fea0003800000 */
[----:B------:R-:W0:Y:S02]  /*0ce0*/  LDC.64 R2, c[0x0][0x598] ;  /* 0x00016600ff027b82 */ /* 0x000e240000000a00 */
[----:B0-----:R-:W2:Y:S02]  /*0cf0*/  LDG.E.64 R2, desc[UR18][R2.64] ;  /* 0x0000001202027981 */ /* 0x001ea4000c1e1b00 */
[----:B--2---:R-:W-:-:S04]  /*0d00*/  ISETP.NE.U32.AND P0, PT, R2, RZ, PT ;  /* 0x000000ff0200720c */ /* 0x004fc80003f05070 */
[----:B------:R-:W-:-:S13]  /*0d10*/  ISETP.NE.AND.EX P0, PT, R3, RZ, PT, P0 ;  /* 0x000000ff0300720c */ /* 0x000fda0003f05300 */
[----:B------:R-:W-:Y:S05]  /*0d20*/  @!P0 BRA `(.L_x_6) ;  /* 0x0000000000088947 */ /* 0x000fea0003800000 */
[----:B------:R0:W5:Y:S01]  /*0d30*/  LD.E R11, desc[UR18][R2.64] ;  /* 0x00000012020b7980 */ /* 0x000162000c101900 */
[----:B------:R-:W-:Y:S05]  /*0d40*/  BRA `(.L_x_7) ;  /* 0x0000000000207947 */ /* 0x000fea0003800000 */
.L_x_6:
[----:B------:R-:W-:Y:S02]  /*0d50*/  ULDC.64 UR4, c[0x0][0x588] ;  /* 0x0001620000047ab9 */ /* 0x000fe40000000a00 */
[----:B------:R-:W-:-:S04]  /*0d60*/  ISETP.NE.U32.AND P0, PT, RZ, UR4, PT ;  /* 0x00000004ff007c0c */ /* 0x000fc8000bf05070 */
[----:B------:R-:W-:-:S13]  /*0d70*/  ISETP.NE.AND.EX P0, PT, RZ, UR5, PT, P0 ;  /* 0x00000005ff007c0c */ /* 0x000fda000bf05300 */
[----:B------:R-:W-:Y:S05]  /*0d80*/  @!P0 BRA `(.L_x_8) ;  /* 0x00000000000c8947 */ /* 0x000fea0003800000 */
[----:B------:R-:W0:Y:S02]  /*0d90*/  LDC.64 R2, c[0x0][0x588] ;  /* 0x00016200ff027b82 */ /* 0x000e240000000a00 */
[----:B0-----:R1:W5:Y:S01]  /*0da0*/  LDG.E R11, desc[UR18][R2.64] ;  /* 0x00000012020b7981 */ /* 0x001362000c1e1900 */
[----:B------:R-:W-:Y:S05]  /*0db0*/  BRA `(.L_x_7) ;  /* 0x0000000000047947 */ /* 0x000fea0003800000 */
.L_x_8:
[----:B------:R-:W2:Y:S02]  /*0dc0*/  LDC R11, c[0x0][0x580] ;  /* 0x00016000ff0b7b82 */ /* 0x000ea40000000800 */
.L_x_7:
[----:B------:R-:W-:Y:S02]  /*0dd0*/  ULDC.64 UR4, c[0x0][0x5a0] ;  /* 0x0001680000047ab9 */ /* 0x000fe40000000a00 */
[----:B------:R-:W-:-:S04]  /*0de0*/  ISETP.NE.U32.AND P0, PT, RZ, UR4, PT ;  /* 0x00000004ff007c0c */ /* 0x000fc8000bf05070 */
[----:B------:R-:W-:-:S13]  /*0df0*/  ISETP.NE.AND.EX P0, PT, RZ, UR5, PT, P0 ;  /* 0x00000005ff007c0c */ /* 0x000fda000bf05300 */
[----:B------:R-:W-:Y:S05]  /*0e00*/  @!P0 BRA `(.L_x_9) ;  /* 0x00000000001c8947 */ /* 0x000fea0003800000 */
[----:B01----:R-:W0:Y:S02]  /*0e10*/  LDC.64 R2, c[0x0][0x5a0] ;  /* 0x00016800ff027b82 */ /* 0x003e240000000a00 */
[----:B0-----:R-:W3:Y:S02]  /*0e20*/  LDG.E.64 R2, desc[UR18][R2.64] ;  /* 0x0000001202027981 */ /* 0x001ee4000c1e1b00 */
[----:B---3--:R-:W-:-:S04]  /*0e30*/  ISETP.NE.U32.AND P0, PT, R2, RZ, PT ;  /* 0x000000ff0200720c */ /* 0x008fc80003f05070 */
[----:B------:R-:W-:-:S13]  /*0e40*/  ISETP.NE.AND.EX P0, PT, R3, RZ, PT, P0 ;  /* 0x000000ff0300720c */ /* 0x000fda0003f05300 */
[----:B------:R-:W-:Y:S05]  /*0e50*/  @!P0 BRA `(.L_x_9) ;  /* 0x0000000000088947 */ /* 0x000fea0003800000 */
[----:B------:R0:W5:Y:S01]  /*0e60*/  LD.E R10, desc[UR18][R2.64] ;  /* 0x00000012020a7980 */ /* 0x000162000c101900 */
[----:B------:R-:W-:Y:S05]  /*0e70*/  BRA `(.L_x_10) ;  /* 0x0000000000207947 */ /* 0x000fea0003800000 */
.L_x_9:
[----:B------:R-:W-:Y:S02]  /*0e80*/  ULDC.64 UR4, c[0x0][0x590] ;  /* 0x0001640000047ab9 */ /* 0x000fe40000000a00 */
[----:B------:R-:W-:-:S04]  /*0e90*/  ISETP.NE.U32.AND P0, PT, RZ, UR4, PT ;  /* 0x00000004ff007c0c */ /* 0x000fc8000bf05070 */
[----:B------:R-:W-:-:S13]  /*0ea0*/  ISETP.NE.AND.EX P0, PT, RZ, UR5, PT, P0 ;  /* 0x00000005ff007c0c */ /* 0x000fda000bf05300 */
[----:B------:R-:W-:Y:S05]  /*0eb0*/  @!P0 BRA `(.L_x_11) ;  /* 0x00000000000c8947 */ /* 0x000fea0003800000 */
[----:B01----:R-:W0:Y:S02]  /*0ec0*/  LDC.64 R2, c[0x0][0x590] ;  /* 0x00016400ff027b82 */ /* 0x003e240000000a00 */
[----:B0-----:R1:W5:Y:S01]  /*0ed0*/  LDG.E R10, desc[UR18][R2.64] ;  /* 0x00000012020a7981 */ /* 0x001362000c1e1900 */
[----:B------:R-:W-:Y:S05]  /*0ee0*/  BRA `(.L_x_10) ;  /* 0x0000000000047947 */ /* 0x000fea0003800000 */
.L_x_11:
[----:B------:R-:W3:Y:S02]  /*0ef0*/  LDC R10, c[0x0][0x584] ;  /* 0x00016100ff0a7b82 */ /* 0x000ee40000000800 */
.L_x_10:
[----:B------:R-:W4:Y:S01]  /*0f00*/  LDC R0, c[0x0][0x65c] ;  /* 0x00019700ff007b82 */ /* 0x000f220000000800 */
[----:B------:R-:W-:Y:S01]  /*0f10*/  ULDC UR8, c[0x0][0x28c] ;  /* 0x0000a30000087ab9 */ /* 0x000fe20000000800 */
[----:B------:R-:W-:Y:S01]  /*0f20*/  ISETP.NE.AND P0, PT, R6, 0x2, PT ;  /* 0x000000020600780c */ /* 0x000fe20003f05270 */
[----:B------:R-:W-:Y:S01]  /*0f30*/  UIADD3 UR8, UR8, 0x1f, URZ ;  /* 0x0000001f08087890 */ /* 0x000fe2000fffe03f */
[----:B------:R-:W-:Y:S01]  /*0f40*/  IMAD.U32 R4, RZ, RZ, UR12 ;  /* 0x0000000cff047e24 */ /* 0x000fe2000f8e00ff */
[----:B------:R-:W-:Y:S01]  /*0f50*/  UMOV UR5, URZ ;  /* 0x0000003f00057c82 */ /* 0x000fe20008000000 */
[----:B------:R-:W-:Y:S01]  /*0f60*/  UMOV UR4, URZ ;  /* 0x0000003f00047c82 */ /* 0x000fe20008000000 */
[----:B------:R-:W-:-:S04]  /*0f70*/  USHF.R.S32.HI UR9, URZ, 0x1f, UR8 ;  /* 0x0000001f3f097899 */ /* 0x000fc80008011408 */
[----:B------:R-:W-:-:S04]  /*0f80*/  ULEA.HI UR9, UR9, UR8, URZ, 0x5 ;  /* 0x0000000809097291 */ /* 0x000fc8000f8f283f */
[----:B------:R-:W-:Y:S01]  /*0f90*/  USHF.R.S32.HI UR13, URZ, 0x5, UR9 ;  /* 0x000000053f0d7899 */ /* 0x000fe20008011409 */
[----:B----4-:R-:W-:-:S13]  /*0fa0*/  ISETP.NE.AND P2, PT, R0, 0x1, PT ;  /* 0x000000010000780c */ /* 0x010fda0003f45270 */
[----:B01----:R-:W0:Y:S01]  /*0fb0*/  @P2 LDC R3, c[0x0][0x10] ;  /* 0x00000400ff032b82 */ /* 0x003e220000000800 */
[----:B------:R-:W-:Y:S02]  /*0fc0*/  @P2 IMAD.MOV.U32 R17, RZ, RZ, RZ ;  /* 0x000000ffff112224 */ /* 0x000fe400078e00ff */
[----:B------:R-:W-:-:S05]  /*0fd0*/  @P2 IMAD.MOV.U32 R5, RZ, RZ, RZ ;  /* 0x000000ffff052224 */ /* 0x000fca00078e00ff */
[----:B------:R-:W1:Y:S01]  /*0fe0*/  @!P2 LDC R9, c[0x0][0xc] ;  /* 0x00000300ff09ab82 */ /* 0x000e620000000800 */
[----:B------:R-:W-:Y:S01]  /*0ff0*/  ULDC UR6, c[0x0][0xc] ;  /* 0x0000030000067ab9 */ /* 0x000fe20000000800 */
[----:B------:R-:W-:Y:S02]  /*1000*/  ULDC UR7, c[0x0][0x10] ;  /* 0x0000040000077ab9 */ /* 0x000fe40000000800 */
[----:B------:R-:W-:-:S04]  /*1010*/  UIMAD.WIDE.U32 UR6, UR6, UR7, URZ ;  /* 0x00000007060672a5 */ /* 0x000fc8000f8e003f */
[----:B------:R-:W4:Y:S01]  /*1020*/  LDC R8, c[0x0][0x14] ;  /* 0x00000500ff087b82 */ /* 0x000f220000000800 */
[----:B0-----:R-:W-:-:S04]  /*1030*/  @P2 IMAD.WIDE.U32 R2, R3, UR12, R16 ;  /* 0x0000000c03022c25 */ /* 0x001fc8000f8e0010 */
[----:B------:R-:W-:Y:S02]  /*1040*/  @P2 IMAD.IADD R3, R3, 0x1, R5 ;  /* 0x0000000103032824 */ /* 0x000fe400078e0205 */
[----:B------:R-:W-:Y:S02]  /*1050*/  IMAD.MOV.U32 R5, RZ, RZ, RZ ;  /* 0x000000ffff057224 */ /* 0x000fe400078e00ff */
[----:B-1----:R-:W-:-:S04]  /*1060*/  @!P2 IMAD.WIDE.U32 R4, R16, R9, R4 ;  /* 0x000000091004a225 */ /* 0x002fc800078e0004 */
[----:B------:R-:W-:Y:S02]  /*1070*/  @!P2 IMAD.MOV.U32 R2, RZ, RZ, R4 ;  /* 0x000000ffff02a224 */ /* 0x000fe400078e0004 */
[C---:B----4-:R-:W-:Y:S02]  /*1080*/  IMAD R21, R8.reuse, UR7, RZ ;  /* 0x0000000708157c24 */ /* 0x050fe4000f8e02ff */
[----:B------:R-:W-:Y:S01]  /*1090*/  IMAD.WIDE.U32 R8, R8, UR6, RZ ;  /* 0x0000000608087c25 */ /* 0x000fe2000f8e00ff */
[----:B------:R-:W-:-:S03]  /*10a0*/  ULDC.64 UR6, c[0x0][0x650] ;  /* 0x0001940000067ab9 */ /* 0x000fc60000000a00 */
[----:B------:R-:W-:Y:S02]  /*10b0*/  @!P2 IMAD.MOV.U32 R3, RZ, RZ, R5 ;  /* 0x000000ffff03a224 */ /* 0x000fe400078e0005 */
[----:B------:R-:W-:Y:S01]  /*10c0*/  IMAD.IADD R0, R9, 0x1, R21 ;  /* 0x0000000109007824 */ /* 0x000fe200078e0215 */
[----:B------:R-:W-:Y:S06]  /*10d0*/  @P0 BRA `(.L_x_12) ;  /* 0x0000000000200947 */ /* 0x000fec0003800000 */
[----:B------:R-:W-:Y:S01]  /*10e0*/  USHF.R.U32.HI UR4, URZ, 0x2, UR13 ;  /* 0x000000023f047899 */ /* 0x000fe2000801160d */
[----:B------:R-:W-:Y:S01]  /*10f0*/  IADD3 R2, P0, R2, R8, RZ ;  /* 0x0000000802027210 */ /* 0x000fe20007f1e0ff */
[----:B------:R-:W-:Y:S02]  /*1100*/  UISETP.GE.U32.AND UP0, UPT, UR13, 0x1c, UPT ;  /* 0x0000001c0d00788c */ /* 0x000fe4000bf06070 */
[----:B------:R-:W-:Y:S02]  /*1110*/  UIMAD.WIDE.U32 UR4, UR4, 0x24924925, URZ ;  /* 0x24924925040478a5 */ /* 0x000fe4000f8e003f */
[----:B------:R-:W-:-:S05]  /*1120*/  IMAD.X R3, R0, 0x1, R3, P0 ;  /* 0x0000000100037824 */ /* 0x000fca00000e0603 */
[----:B------:R-:W-:Y:S02]  /*1130*/  UMOV UR4, URZ ;  /* 0x0000003f00047c82 */ /* 0x000fe40008000000 */
[----:B------:R-:W-:Y:S02]  /*1140*/  @UP0 ULOP3.LUT UR4, UR5, 0x1, URZ, 0xc0, !UPT ;  /* 0x0000000105040892 */ /* 0x000fe4000f8ec03f */
[----:B------:R-:W-:-:S12]  /*1150*/  UIMAD UR5, UR5, -0x1c, UR13 ;  /* 0xffffffe4050578a4 */ /* 0x000fd8000f8e020d */
.L_x_12:
[----:B------:R-:W-:Y:S01]  /*1160*/  ISETP.GE.U32.AND P0, PT, R2, UR6, PT ;  /* 0x0000000602007c0c */ /* 0x000fe2000bf06070 */
[----:B------:R-:W-:Y:S01]  /*1170*/  IMAD.MOV.U32 R6, RZ, RZ, -0x1 ;  /* 0xffffffffff067424 */ /* 0x000fe200078e00ff */
[----:B------:R-:W-:Y:S01]  /*1180*/  PRMT R20, RZ, 0x7610, R20 ;  /* 0x00007610ff147816 */ /* 0x000fe20000000014 */
[----:B------:R-:W-:Y:S01]  /*1190*/  IMAD.MOV.U32 R5, RZ, RZ, -0x1 ;  /* 0xffffffffff057424 */ /* 0x000fe200078e00ff */
[----:B------:R-:W-:Y:S01]  /*11a0*/  ISETP.GE.U32.AND.EX P0, PT, R3, UR7, PT, P0 ;  /* 0x0000000703007c0c */ /* 0x000fe2000bf06100 */
[----:B------:R-:W-:-:S12]  /*11b0*/  IMAD.MOV.U32 R4, RZ, RZ, -0x1 ;  /* 0xffffffffff047424 */ /* 0x000fd800078e00ff */
[----:B------:R-:W-:Y:S05]  /*11c0*/  @P0 BRA `(.L_x_13) ;  /* 0x0000000400240947 */ /* 0x000fea0003800000 */
[----:B------:R-:W0:Y:S01]  /*11d0*/  LDC.64 R30, c[0x0][0x628] ;  /* 0x00018a00ff1e7b82 */ /* 0x000e220000000a00 */
[----:B------:R-:W-:Y:S02]  /*11e0*/  IMAD.MOV.U32 R4, RZ, RZ, R2 ;  /* 0x000000ffff047224 */ /* 0x000fe400078e0002 */
[----:B------:R-:W-:-:S05]  /*11f0*/  IMAD.MOV.U32 R5, RZ, RZ, R3 ;  /* 0x000000ffff057224 */ /* 0x000fca00078e0003 */
[----:B------:R-:W1:Y:S08]  /*1200*/  LDC R6, c[0x0][0x630] ;  /* 0x00018c00ff067b82 */ /* 0x000e700000000800 */
[----:B------:R-:W4:Y:S01]  /*1210*/  LDC.64 R32, c[0x0][0x620] ;  /* 0x00018800ff207b82 */ /* 0x000f220000000a00 */
[----:B0-----:R-:W-:-:S04]  /*1220*/  ISETP.NE.U32.AND P0, PT, R30, RZ, PT ;  /* 0x000000ff1e00720c */ /* 0x001fc80003f05070 */
[----:B------:R-:W-:-:S13]  /*1230*/  ISETP.NE.AND.EX P0, PT, R31, RZ, PT, P0 ;  /* 0x000000ff1f00720c */ /* 0x000fda0003f05300 */
[----:B-1--4-:R-:W-:Y:S05]  /*1240*/  @!P0 BRA `(.L_x_14) ;  /* 0x0000000000288947 */ /* 0x012fea0003800000 */
[----:B------:R-:W0:Y:S02]  /*1250*/  LDC R23, c[0x0][0x634] ;  /* 0x00018d00ff177b82 */ /* 0x000e240000000800 */
[----:B0-----:R-:W-:-:S05]  /*1260*/  IADD3 R23, P0, R2, R23, RZ ;  /* 0x0000001702177210 */ /* 0x001fca0007f1e0ff */
[----:B------:R-:W-:-:S04]  /*1270*/  IMAD.X R29, RZ, RZ, R3, P0 ;  /* 0x000000ffff1d7224 */ /* 0x000fc800000e0603 */
[----:B------:R-:W-:-:S04]  /*1280*/  IMAD.WIDE.U32 R4, R29, R30, RZ ;  /* 0x0000001e1d047225 */ /* 0x000fc800078e00ff */
[----:B------:R-:W-:-:S04]  /*1290*/  IMAD.WIDE.U32 R20, P0, R23, R31, R4 ;  /* 0x0000001f17147225 */ /* 0x000fc80007800004 */
[----:B------:R-:W-:-:S04]  /*12a0*/  IMAD.WIDE.U32 R4, R23, R30, RZ ;  /* 0x0000001e17047225 */ /* 0x000fc800078e00ff */
[----:B------:R-:W-:Y:S01]  /*12b0*/  IMAD.X R23, RZ, RZ, RZ, P0 ;  /* 0x000000ffff177224 */ /* 0x000fe200000e06ff */
[----:B------:R-:W-:Y:S01]  /*12c0*/  IADD3 RZ, P0, R5, R20, RZ ;  /* 0x0000001405ff7210 */ /* 0x000fe20007f1e0ff */
[----:B------:R-:W-:-:S04]  /*12d0*/  IMAD.MOV.U32 R22, RZ, RZ, R21 ;  /* 0x000000ffff167224 */ /* 0x000fc800078e0015 */
[----:B------:R-:W-:-:S08]  /*12e0*/  IMAD.WIDE.U32.X R4, R29, R31, R22, P0 ;  /* 0x0000001f1d047225 */ /* 0x000fd000000e0416 */
.L_x_14:
[----:B------:R-:W0:Y:S01]  /*12f0*/  LDC.64 R34, c[0x0][0x640] ;  /* 0x00019000ff227b82 */ /* 0x000e220000000a00 */
[-CC-:B------:R-:W-:Y:S01]  /*1300*/  SHF.R.U64 R36, R4, R6.reuse, R5.reuse ;  /* 0x0000000604247219 */ /* 0x180fe20000001205 */
[----:B------:R-:W-:Y:S01]  /*1310*/  IMAD.MOV.U32 R39, RZ, RZ, 0x1 ;  /* 0x00000001ff277424 */ /* 0x000fe200078e00ff */
[----:B------:R-:W-:Y:S02]  /*1320*/  SHF.R.U32.HI R4, RZ, R6, R5 ;  /* 0x00000006ff047219 */ /* 0x000fe40000011605 */
[----:B------:R-:W-:-:S03]  /*1330*/  IADD3 R21, P0, RZ, -R36, RZ ;  /* 0x80000024ff157210 */ /* 0x000fc60007f1e0ff */
[----:B------:R-:W1:Y:S02]  /*1340*/  LDC R20, c[0x0][0x618] ;  /* 0x00018600ff147b82 */ /* 0x000e640000000800 */
[----:B------:R-:W-:-:S04]  /*1350*/  IMAD.X R5, RZ, RZ, ~R4, P0 ;  /* 0x000000ffff057224 */ /* 0x000fc800000e0e04 */
[-C--:B------:R-:W-:Y:S02]  /*1360*/  IMAD R6, R5, R32.reuse, RZ ;  /* 0x0000002005067224 */ /* 0x080fe400078e02ff */
[----:B------:R-:W4:Y:S01]  /*1370*/  LDC R23, c[0x0][0x608] ;  /* 0x00018200ff177b82 */ /* 0x000f220000000800 */
[----:B------:R-:W-:-:S04]  /*1380*/  IMAD.WIDE.U32 R4, R21, R32, R2 ;  /* 0x0000002015047225 */ /* 0x000fc800078e0002 */
[----:B------:R-:W-:-:S03]  /*1390*/  IMAD R21, R21, R33, R6 ;  /* 0x0000002115157224 */ /* 0x000fc600078e0206 */
[----:B------:R-:W2:Y:S01]  /*13a0*/  LDC R26, c[0x0][0x658] ;  /* 0x00019600ff1a7b82 */ /* 0x000ea20000000800 */
[----:B------:R-:W-:Y:S01]  /*13b0*/  IMAD.IADD R5, R5, 0x1, R21 ;  /* 0x0000000105057824 */ /* 0x000fe200078e0215 */
[----:B0-----:R-:W-:Y:S01]  /*13c0*/  ISETP.NE.U32.AND P0, PT, R34, RZ, PT ;  /* 0x000000ff2200720c */ /* 0x001fe20003f05070 */
[----:B------:R-:W-:-:S03]  /*13d0*/  IMAD.MOV.U32 R21, RZ, RZ, -0x1 ;  /* 0xffffffffff157424 */ /* 0x000fc600078e00ff */
[----:B------:R-:W-:Y:S02]  /*13e0*/  ISETP.NE.AND.EX P0, PT, R35, RZ, PT, P0 ;  /* 0x000000ff2300720c */ /* 0x000fe40003f05300 */
[----:B------:R-:W0:Y:S01]  /*13f0*/  LDC R33, c[0x0][0x600] ;  /* 0x00018000ff217b82 */ /* 0x000e220000000800 */
[-CC-:B-1----:R-:W-:Y:S02]  /*1400*/  SHF.R.U64 R31, R4, R20.reuse, R5.reuse ;  /* 0x00000014041f7219 */ /* 0x182fe40000001205 */
[----:B------:R-:W-:-:S05]  /*1410*/  SHF.R.U32.HI R4, RZ, R20, R5 ;  /* 0x00000014ff047219 */ /* 0x000fca0000011605 */
[----:B------:R-:W1:Y:S01]  /*1420*/  LDC R28, c[0x0][0x648] ;  /* 0x00019200ff1c7b82 */ /* 0x000e620000000800 */
[-CC-:B----4-:R-:W-:Y:S02]  /*1430*/  SHF.R.U64 R41, R31, R23.reuse, R4.reuse ;  /* 0x000000171f297219 */ /* 0x190fe40000001204 */
[----:B------:R-:W-:-:S05]  /*1440*/  SHF.R.U32.HI R5, RZ, R23, R4 ;  /* 0x00000017ff057219 */ /* 0x000fca0000011604 */
[----:B------:R-:W4:Y:S01]  /*1450*/  LDC R37, c[0x0][0x638] ;  /* 0x00018e00ff257b82 */ /* 0x000f220000000800 */
[-C--:B--2---:R-:W-:Y:S02]  /*1460*/  SHF.L.U32 R4, R21, R26.reuse, RZ ;  /* 0x0000001a15047219 */ /* 0x084fe400000006ff */
[--C-:B------:R-:W-:Y:S02]  /*1470*/  SHF.R.U64 R32, R41, R26, R5.reuse ;  /* 0x0000001a29207219 */ /* 0x100fe40000001205 */
[----:B------:R-:W-:Y:S02]  /*1480*/  LOP3.LUT R6, RZ, R4, RZ, 0x33, !PT ;  /* 0x00000004ff067212 */ /* 0x000fe400078e33ff */
[----:B------:R-:W-:Y:S01]  /*1490*/  SHF.R.U32.HI R5, RZ, R26, R5 ;  /* 0x0000001aff057219 */ /* 0x000fe20000011605 */
[----:B------:R-:W2:Y:S01]  /*14a0*/  LDC R30, c[0x0][0x610] ;  /* 0x00018400ff1e7b82 */ /* 0x000ea20000000800 */
[----:B------:R-:W-:Y:S01]  /*14b0*/  IMAD.MOV.U32 R4, RZ, RZ, R32 ;  /* 0x000000ffff047224 */ /* 0x000fe200078e0020 */
[----:B------:R-:W-:Y:S06]  /*14c0*/  @!P0 BRA `(.L_x_15) ;  /* 0x0000000000288947 */ /* 0x000fec0003800000 */
[----:B------:R-:W3:Y:S02]  /*14d0*/  LDC R23, c[0x0][0x64c] ;  /* 0x00019300ff177b82 */ /* 0x000ee40000000800 */
[----:B---3--:R-:W-:-:S05]  /*14e0*/  IADD3 R23, P0, R32, R23, RZ ;  /* 0x0000001720177210 */ /* 0x008fca0007f1e0ff */
        /* <DEDUP_REMOVED lines=8> */
.L_x_15:
[----:B-1----:R-:W-:Y:S01]  /*1570*/  SHF.R.U64 R17, R4, R28, R5 ;  /* 0x0000001c04117219 */ /* 0x002fe20000001205 */
[----:B------:R-:W-:Y:S01]  /*1580*/  @P2 IMAD R25, R27, R24, R16 ;  /* 0x000000181b192224 */ /* 0x000fe200078e0210 */
[----:B------:R-:W-:Y:S02]  /*1590*/  SHF.L.U32 R4, R39, R26, RZ ;  /* 0x0000001a27047219 */ /* 0x000fe400000006ff */
[----:B------:R-:W-:Y:S01]  /*15a0*/  LOP3.LUT R5, R41, R6, RZ, 0xc0, !PT ;  /* 0x0000000629057212 */ /* 0x000fe200078ec0ff */
[----:B0-----:R-:W-:Y:S02]  /*15b0*/  VIADD R6, R33, 0xffffffff ;  /* 0xffffffff21067836 */ /* 0x001fe40000000000 */
[----:B------:R-:W-:Y:S02]  /*15c0*/  IMAD.MOV R20, RZ, RZ, -R17 ;  /* 0x000000ffff147224 */ /* 0x000fe400078e0a11 */
[----:B------:R-:W-:Y:S01]  /*15d0*/  IMAD R16, R4, R17, R5 ;  /* 0x0000001104107224 */ /* 0x000fe200078e0205 */
[----:B------:R-:W-:Y:S01]  /*15e0*/  LOP3.LUT R17, R31, R6, RZ, 0xc0, !PT ;  /* 0x000000061f117212 */ /* 0x000fe200078ec0ff */
[----:B----4-:R-:W-:-:S02]  /*15f0*/  IMAD R4, R20, R37, R32 ;  /* 0x0000002514047224 */ /* 0x010fc400078e0220 */
[----:B--2---:R-:W-:Y:S02]  /*1600*/  IMAD R6, R16, R30, R25 ;  /* 0x0000001e10067224 */ /* 0x004fe400078e0219 */
[----:B------:R-:W-:Y:S02]  /*1610*/  IMAD R17, R4, R33, R17 ;  /* 0x0000002104117224 */ /* 0x000fe400078e0211 */
[----:B------:R-:W-:Y:S02]  /*1620*/  IMAD.MOV.U32 R20, RZ, RZ, 0x1 ;  /* 0x00000001ff147424 */ /* 0x000fe400078e00ff */
[----:B------:R-:W-:Y:S01]  /*1630*/  IMAD.MOV.U32 R4, RZ, RZ, R36 ;  /* 0x000000ffff047224 */ /* 0x000fe200078e0024 */
[----:B------:R-:W-:Y:S02]  /*1640*/  SEL R5, R17, R6, !P2 ;  /* 0x0000000611057207 */ /* 0x000fe40005000000 */
[----:B------:R-:W-:-:S07]  /*1650*/  SEL R6, R6, R17, !P2 ;  /* 0x0000001106067207 */ /* 0x000fce0005000000 */
.L_x_13:
[----:B------:R-:W-:Y:S05]  /*1660*/  @!P3 BRA `(.L_x_16) ;  /* 0x00000000000cb947 */ /* 0x000fea0003800000 */
[----:B------:R-:W-:Y:S01]  /*1670*/  UCGABAR_WAIT ;  /* 0x0000000000007dc7 */ /* 0x000fe20008000000 */
[----:B------:R-:W-:Y:S01]  /*1680*/  CCTL.IVALL ;  /* 0x00000000ff00798f */ /* 0x000fe20002000000 */
[----:B------:R-:W-:Y:S05]  /*1690*/  BRA `(.L_x_17) ;  /* 0x0000000000047947 */ /* 0x000fea0003800000 */
.L_x_16:
[----:B------:R-:W-:Y:S06]  /*16a0*/  BAR.SYNC.DEFER_BLOCKING 0x0 ;  /* 0x0000000000007b1d */ /* 0x000fec0000010000 */
.L_x_17:
[----:B------:R-:W-:Y:S05]  /*16b0*/  @!P4 BRA `(.L_x_18) ;  /* 0x0000009400f8c947 */ /* 0x000fea0003800000 */
[----:B------:R-:W-:-:S13]  /*16c0*/  ISETP.GT.U32.AND P0, PT, R38, 0x1, PT ;  /* 0x000000012600780c */ /* 0x000fda0003f04070 */
[----:B------:R-:W-:Y:S05]  /*16d0*/  @P0 EXIT ;  /* 0x000000000000094d */ /* 0x000fea0003800000 */
.L_x_19:
[----:B------:R-:W-:-:S08]  /*16e0*/  NOP ;  /* 0x0000000000007918 */ /* 0x000fd00000000000 */
[----:B------:R-:W0:Y:S02]  /*16f0*/  USETMAXREG.TRY_ALLOC.CTAPOOL UP0, 0xe8 ;  /* 0x000000e8000079c8 */ /* 0x000e240008000600 */
[----:B0-----:R-:W-:-:S13]  /*1700*/  PLOP3.LUT P0, PT, PT, PT, UP0, 0x80, 0x0 ;  /* 0x000000000000781c */ /* 0x001fda0003f0f008 */
[----:B------:R-:W-:Y:S05]  /*1710*/  @!P0 BRA `(.L_x_19) ;  /* 0xfffffffc00f08947 */ /* 0x000fea000383ffff */
[----:B------:R-:W-:-:S13]  /*1720*/  LOP3.LUT P0, RZ, R20, 0xff, RZ, 0xc0, !PT ;  /* 0x000000ff14ff7812 */ /* 0x000fda000780c0ff */
[----:B------:R-:W-:Y:S05]  /*1730*/  @!P0 EXIT ;  /* 0x000000000000894d */ /* 0x000fea0003800000 */
[----:B------:R-:W0:Y:S01]  /*1740*/  S2UR UR6, SR_CgaCtaId ;  /* 0x00000000000679c3 */ /* 0x000e220000008800 */
[CC--:B------:R-:W-:Y:S01]  /*1750*/  LEA.HI R15, R19.reuse, R14.reuse, RZ, 0x2 ;  /* 0x0000000e130f7211 */ /* 0x0c0fe200078f10ff */
[----:B------:R-:W-:Y:S01]  /*1760*/  UIADD3 UR7, UR15, -0x1, URZ ;  /* 0xffffffff0f077890 */ /* 0x000fe2000fffe03f */
[----:B------:R-:W-:Y:S01]  /*1770*/  LEA.HI R19, R19, R14, RZ, 0x5 ;  /* 0x0000000e13137211 */ /* 0x000fe200078f28ff */
[----:B------:R-:W-:Y:S01]  /*1780*/  UMOV UR12, 0x400 ;  /* 0x00000400000c7882 */ /* 0x000fe20000000000 */
[--C-:B------:R-:W-:Y:S01]  /*1790*/  SHF.R.S32.HI R164, RZ, 0x2, R15.reuse ;  /* 0x00000002ffa47819 */ /* 0x100fe2000001140f */
[----:B------:R-:W-:Y:S01]  /*17a0*/  UISETP.LT.AND UP0, UPT, UR13, 0x1, UPT ;  /* 0x000000010d00788c */ /* 0x000fe2000bf01270 */
[----:B------:R-:W-:Y:S01]  /*17b0*/  SHF.R.S32.HI R17, RZ, 0x1f, R15 ;  /* 0x0000001fff117819 */ /* 0x000fe2000001140f */
[----:B------:R-:W-:Y:S01]  /*17c0*/  USHF.L.U32 UR20, UR13, 0x1, URZ ;  /* 0x000000010d147899 */ /* 0x000fe2000800063f */
[----:B------:R-:W-:Y:S01]  /*17d0*/  SHF.R.S32.HI R19, RZ, 0x5, R19 ;  /* 0x00000005ff137819 */ /* 0x000fe20000011413 */
[----:B------:R-:W-:Y:S01]  /*17e0*/  USEL UR14, UR13, 0x1, UP0 ;  /* 0x000000010d0e7887 */ /* 0x000fe20008000000 */
[----:B------:R-:W-:Y:S01]  /*17f0*/  LEA.HI R17, R17, R164, RZ, 0x3 ;  /* 0x000000a411117211 */ /* 0x000fe200078f18ff */
[----:B------:R-:W-:Y:S01]  /*1800*/  UISETP.NE.AND UP0, UPT, UR7, URZ, UPT ;  /* 0x0000003f0700728c */ /* 0x000fe2000bf05270 */
[----:B------:R-:W-:Y:S01]  /*1810*/  LOP3.LUT R15, R15, 0xfffffffc, RZ, 0xc0, !PT ;  /* 0xfffffffc0f0f7812 */ /* 0x000fe200078ec0ff */
[----:B------:R-:W-:Y:S01]  /*1820*/  UIADD3 UR14, -UR14, UR13, URZ ;  /* 0x0000000d0e0e7290 */ /* 0x000fe2000fffe13f */
[----:B------:R-:W-:-:S03]  /*1830*/  LOP3.LUT R17, R17, 0xfffffff8, RZ, 0xc0, !PT ;  /* 0xfffffff811117812 */ /* 0x000fc600078ec0ff */
[----:B------:R-:W-:Y:S01]  /*1840*/  IMAD.IADD R14, R14, 0x1, -R15 ;  /* 0x000000010e0e7824 */ /* 0x000fe200078e0a0f */
[----:B------:R-:W-:Y:S01]  /*1850*/  LOP3.LUT R15, R7, 0x1, RZ, 0xfc, !PT ;  /* 0x00000001070f7812 */ /* 0x000fe200078efcff */
[----:B------:R-:W-:Y:S01]  /*1860*/  IMAD.IADD R164, R164, 0x1, -R17 ;  /* 0x00000001a4a47824 */ /* 0x000fe200078e0a11 */
[----:B0-----:R-:W-:-:S04]  /*1870*/  ULEA UR12, UR6, UR12, 0x18 ;  /* 0x0000000c060c7291 */ /* 0x001fc8000f8ec03f */
[--C-:B------:R-:W-:Y:S01]  /*1880*/  SHF.R.S32.HI R165, RZ, 0x1f, R164.reuse ;  /* 0x0000001fffa57819 */ /* 0x100fe200000114a4 */
[----:B------:R-:W-:Y:S01]  /*1890*/  USHF.L.U32 UR6, UR7, 0x3, URZ ;  /* 0x0000000307067899 */ /* 0x000fe2000800063f */
[C-C-:B------:R-:W-:Y:S01]  /*18a0*/  IMAD R17, R19.reuse, -0x10, -R164.reuse ;  /* 0xfffffff013117824 */ /* 0x140fe200078e0aa4 */
[----:B------:R-:W-:Y:S02]  /*18b0*/  USEL UR7, URZ, 0x1, UP0 ;  /* 0x000000013f077887 */ /* 0x000fe40008000000 */
[----:B------:R-:W-:Y:S01]  /*18c0*/  ULOP3.LUT UR6, UR6, 0x8, URZ, 0xc0, !UPT ;  /* 0x0000000806067892 */ /* 0x000fe2000f8ec03f */
[----:B------:R-:W-:Y:S01]  /*18d0*/  IMAD.WIDE R164, R19, 0x10, R164 ;  /* 0x0000001013a47825 */ /* 0x000fe200078e02a4 */
[----:B------:R-:W-:Y:S02]  /*18e0*/  UIADD3 UR21, UR12, 0x1d0, URZ ;  /* 0x000001d00c157890 */ /* 0x000fe4000fffe03f */
[----:B------:R-:W-:Y:S01]  /*18f0*/  ULOP3.LUT UR22, UR6, 0x8, URZ, 0x3c, !UPT ;  /* 0x0000000806167892 */ /* 0x000fe2000f8e3c3f */
[----:B------:R-:W-:Y:S01]  /*1900*/  IMAD.U32 R16, RZ, RZ, UR7 ;  /* 0x00000007ff107e24 */ /* 0x000fe2000f8e00ff */
[----:B------:R-:W-:-:S02]  /*1910*/  ULOP3.LUT UR16, UR6, 0x18, URZ, 0x3c, !UPT ;  /* 0x0000001806107892 */ /* 0x000fc4000f8e3c3f */
[----:B------:R-:W-:Y:S01]  /*1920*/  ULEA UR15, UR15, UR21, 0x3 ;  /* 0x000000150f0f7291 */ /* 0x000fe2000f8e183f */
[----:B------:R-:W-:Y:S02]  /*1930*/  ULDC UR6, c[0x0][0x284] ;  /* 0x0000a10000067ab9 */ /* 0x000fe40000000800 */
[----:B------:R-:W-:-:S09]  /*1940*/  VIADD R17, R17, UR6 ;  /* 0x0000000611117c36 */ /* 0x000fd20008000000 */
.L_x_238:
[----:B------:R-:W-:Y:S01]  /*1950*/  SHF.L.U32 R18, R16, 0x1f, RZ ;  /* 0x0000001f10127819 */ /* 0x000fe200000006ff */
[----:B------:R-:W0:Y:S01]  /*1960*/  LDC R19, c[0x0][0x28c] ;  /* 0x0000a300ff137b82 */ /* 0x000e220000000800 */
[----:B------:R-:W-:Y:S01]  /*1970*/  UMOV UR6, URZ ;  /* 0x0000003f00067c82 */ /* 0x000fe20008000000 */
[----:B------:R-:W-:Y:S01]  /*1980*/  UMOV UR17, UR5 ;  /* 0x0000000500117c82 */ /* 0x000fe20008000000 */
[----:B-1----:R-:W1:Y:S01]  /*1990*/  SYNCS.PHASECHK.TRANS64.TRYWAIT P0, [UR15+-0x8], R18 ;  /* 0xfffff812ff0075a7 */ /* 0x002e62000800014f */
[----:B0-----:R-:W-:Y:S01]  /*19a0*/  ISETP.GE.AND P1, PT, R19, 0x1, PT ;  /* 0x000000011300780c */ /* 0x001fe20003f26270 */
[----:B-12---:R-:W-:-:S12]  /*19b0*/  @!P0 BRA `(.L_x_20) ;  /* 0x000000b000908947 */ /* 0x006fd80003800000 */
.L_x_284:
[----:B------:R-:W-:Y:S01]  /*19c0*/  UMOV UR7, URZ ;  /* 0x0000003f00077c82 */ /* 0x000fe20008000000 */
[----:B------:R-:W-:Y:S01]  /*19d0*/  UMOV UR8, URZ ;  /* 0x0000003f00087c82 */ /* 0x000fe20008000000 */
[----:B0-----:R-:W-:Y:S02]  /*19e0*/  CS2R R18, SRZ ;  /* 0x0000000000127805 */ /* 0x001fe4000001ff00 */
[----:B------:R-:W-:Y:S02]  /*19f0*/  CS2R R20, SRZ ;  /* 0x0000000000147805 */ /* 0x000fe4000001ff00 */
[----:B------:R-:W-:Y:S02]  /*1a00*/  CS2R R22, SRZ ;  /* 0x0000000000167805 */ /* 0x000fe4000001ff00 */
[----:B------:R-:W-:Y:S02]  /*1a10*/  CS2R R120, SRZ ;  /* 0x0000000000787805 */ /* 0x000fe4000001ff00 */
[----:B------:R-:W-:-:S02]  /*1a20*/  CS2R R122, SRZ ;  /* 0x00000000007a7805 */ /* 0x000fc4000001ff00 */
[----:B------:R-:W-:Y:S02]  /*1a30*/  CS2R R124, SRZ ;  /* 0x00000000007c7805 */ /* 0x000fe4000001ff00 */
[----:B------:R-:W-:Y:S02]  /*1a40*/  CS2R R126, SRZ ;  /* 0x00000000007e7805 */ /* 0x000fe4000001ff00 */
        /* <DEDUP_REMOVED lines=40> */
[----:B------:R-:W-:Y:S01]  /*1cd0*/  CS2R R210, SRZ ;  /* 0x0000000000d27805 */ /* 0x000fe2000001ff00 */
[----:B------:R-:W-:Y:S01]  /*1ce0*/  IMAD.U32 R216, RZ, RZ, UR4 ;  /* 0x00000004ffd87e24 */ /* 0x000fe2000f8e00ff */
        /* <DEDUP_REMOVED lines=48> */
[----:B------:R-:W-:Y:S06]  /*1ff0*/  @!P1 BRA `(.L_x_21) ;  /* 0x0000000800e49947 */ /* 0x000fec0003800000 */
[----:B------:R-:W-:-:S13]  /*2000*/  ISETP.NE.AND P1, PT, R15, 0x3, PT ;  /* 0x000000030f00780c */ /* 0x000fda0003f25270 */
[----:B------:R-:W-:Y:S05]  /*2010*/  @!P1 BRA `(.L_x_22) ;  /* 0x0000000000049947 */ /* 0x000fea0003800000 */
[----:B------:R-:W-:Y:S01]  /*2020*/  BPT.TRAP 0x1 ;  /* 0x000000040000795c */ /* 0x000fe20000300000 */
.L_x_22:
[----:B------:R-:W-:Y:S01]  /*2030*/  ULEA UR6, UR5, UR12, 0x3 ;  /* 0x0000000c05067291 */ /* 0x000fe2000f8e183f */
[----:B------:R-:W-:-:S05]  /*2040*/  IMAD.U32 R18, RZ, RZ, UR4 ;  /* 0x00000004ff127e24 */ /* 0x000fca000f8e00ff */
[----:B------:R-:W-:-:S04]  /*2050*/  SHF.L.U32 R18, R18, 0x1f, RZ ;  /* 0x0000001f12127819 */ /* 0x000fc800000006ff */
[----:B------:R0:W1:Y:S01]  /*2060*/  SYNCS.PHASECHK.TRANS64.TRYWAIT P0, [UR6], R18 ;  /* 0x00000012ff0075a7 */ /* 0x0000620008000146 */
[----:B------:R-:W-:Y:S05]  /*2070*/  @!P1 BRA `(.L_x_23) ;  /* 0x0000000000049947 */ /* 0x000fea0003800000 */
[----:B------:R-:W-:Y:S01]  /*2080*/  BPT.TRAP 0x1 ;  /* 0x000000040000795c */ /* 0x000fe20000300000 */
.L_x_23:
[----:B-1----:R-:W-:Y:S05]  /*2090*/  @P0 BRA `(.L_x_24) ;  /* 0x0000000000080947 */ /* 0x002fea0003800000 */
[----:B------:R-:W1:Y:S02]  /*20a0*/  SYNCS.PHASECHK.TRANS64.TRYWAIT P0, [UR6], R18 ;  /* 0x00000012ff0075a7 */ /* 0x000e640008000146 */
[----:B-1----:R-:W-:Y:S05]  /*20b0*/  @!P0 BRA `(.L_x_25) ;  /* 0x000000a800e88947 */ /* 0x002fea0003800000 */
.L_x_24:
[----:B------:R-:W-:Y:S01]  /*20c0*/  UIADD3 UR7, UR12, 0xe300, URZ ;  /* 0x0000e3000c077890 */ /* 0x000fe2000fffe03f */
[----:B------:R-:W-:Y:S01]  /*20d0*/  WARPGROUP.ARRIVE ;  /* 0x00000000000079c5 */ /* 0x000fe20000000000 */
[----:B------:R-:W-:Y:S01]  /*20e0*/  UIADD3 UR6, UR12, 0x300, URZ ;  /* 0x000003000c067890 */ /* 0x000fe2000fffe03f */
[----:B01----:R-:W-:Y:S01]  /*20f0*/  CS2R R18, SRZ ;  /* 0x0000000000127805 */ /* 0x003fe2000001ff00 */
[----:B------:R-:W-:Y:S01]  /*2100*/  USHF.R.U32.HI UR7, URZ, 0x4, UR7 ;  /* 0x000000043f077899 */ /* 0x000fe20008011607 */
[----:B------:R-:W-:Y:S01]  /*2110*/  CS2R R20, SRZ ;  /* 0x0000000000147805 */ /* 0x000fe2000001ff00 */
[----:B------:R-:W-:Y:S01]  /*2120*/  USHF.R.U32.HI UR6, URZ, 0x4, UR6 ;  /* 0x000000043f067899 */ /* 0x000fe20008011606 */
[----:B------:R-:W-:Y:S01]  /*2130*/  CS2R R22, SRZ ;  /* 0x0000000000167805 */ /* 0x000fe2000001ff00 */
[----:B------:R-:W-:Y:S01]  /*2140*/  ULOP3.LUT UR7, UR7, 0x3fff, URZ, 0xc0, !UPT ;  /* 0x00003fff07077892 */ /* 0x000fe2000f8ec03f */
[----:B------:R-:W-:Y:S01]  /*2150*/  CS2R R120, SRZ ;  /* 0x0000000000787805 */ /* 0x000fe2000001ff00 */
[----:B------:R-:W-:Y:S01]  /*2160*/  ULOP3.LUT UR6, UR6, 0x3fff, URZ, 0xc0, !UPT ;  /* 0x00003fff06067892 */ /* 0x000fe2000f8ec03f */
[----:B------:R-:W-:Y:S01]  /*2170*/  CS2R R122, SRZ ;  /* 0x00000000007a7805 */ /* 0x000fe2000001ff00 */
[----:B------:R-:W-:Y:S01]  /*2180*/  ULOP3.LUT UR7, UR7, 0x10000, URZ, 0xfc, !UPT ;  /* 0x0001000007077892 */ /* 0x000fe2000f8efc3f */
[----:B------:R-:W-:Y:S01]  /*2190*/  CS2R R124, SRZ ;  /* 0x00000000007c7805 */ /* 0x000fe2000001ff00 */
[----:B------:R-:W-:Y:S01]  /*21a0*/  ULOP3.LUT UR6, UR6, 0x10000, URZ, 0xfc, !UPT ;  /* 0x0001000006067892 */ /* 0x000fe2000f8efc3f */
[----:B------:R-:W-:Y:S01]  /*21b0*/  CS2R R126, SRZ ;  /* 0x00000000007e7805 */ /* 0x000fe2000001ff00 */
[----:B------:R-:W-:Y:S01]  /*21c0*/  UIMAD UR10, UR5, 0x180, UR7 ;  /* 0x00000180050a78a4 */ /* 0x000fe2000f8e0207 */
[----:B------:R-:W-:Y:S01]  /*21d0*/  CS2R R128, SRZ ;  /* 0x0000000000807805 */ /* 0x000fe2000001ff00 */
[----:B------:R-:W-:Y:S01]  /*21e0*/  ULEA UR8, UR5, UR6, 0x7 ;  /* 0x0000000605087291 */ /* 0x000fe2000f8e383f */
[----:B------:R-:W-:Y:S01]  /*21f0*/  CS2R R130, SRZ ;  /* 0x0000000000827805 */ /* 0x000fe2000001ff00 */
[----:B------:R-:W-:Y:S01]  /*2200*/  ULDC UR7, c[0x0][0x50c] ;  /* 0x0001430000077ab9 */ /* 0x000fe20000000800 */
[----:B------:R-:W-:Y:S01]  /*2210*/  UMOV UR9, 0xc0000010 ;  /* 0xc000001000097882 */ /* 0x000fe20000000000 */
[----:B------:R-:W-:Y:S01]  /*2220*/  UISETP.NE.AND UP0, UPT, UR7, 0x1, UPT ;  /* 0x000000010700788c */ /* 0x000fe2000bf05270 */
[----:B------:R-:W-:Y:S01]  /*2230*/  CS2R R132, SRZ ;  /* 0x0000000000847805 */ /* 0x000fe2000001ff00 */
[----:B------:R-:W-:Y:S01]  /*2240*/  UMOV UR11, 0xc0000010 ;  /* 0xc0000010000b7882 */ /* 0x000fe20000000000 */
[----:B------:R-:W-:Y:S01]  /*2250*/  UMOV UR6, 0x1 ;  /* 0x0000000100067882 */ /* 0x000fe20000000000 */
[----:B------:R-:W-:Y:S01]  /*2260*/  USEL UR7, URZ, 0x1, UP0 ;  /* 0x000000013f077887 */ /* 0x000fe20008000000 */
[----:B------:R-:W-:Y:S01]  /*2270*/  QGMMA.64x192x32.F32.E4M3.E4M3 R24, gdesc[UR8], RZ, !UPT, gsb0 ;  /* 0x02e00000081879f3 */ /* 0x000fe2000c0008ff */
[----:B------:R-:W-:-:S02]  /*2280*/  CS2R R134, SRZ ;  /* 0x0000000000867805 */ /* 0x000fc4000001ff00 */
[----:B------:R-:W-:Y:S02]  /*2290*/  CS2R R136, SRZ ;  /* 0x0000000000887805 */ /* 0x000fe4000001ff00 */
[----:B------:R-:W-:Y:S02]  /*22a0*/  CS2R R138, SRZ ;  /* 0x00000000008a7805 */ /* 0x000fe4000001ff00 */
[----:B------:R-:W-:Y:S02]  /*22b0*/  CS2R R140, SRZ ;  /* 0x00000000008c7805 */ /* 0x000fe4000001ff00 */
[----:B------:R-:W-:Y:S02]  /*22c0*/  ISETP.NE.AND P0, PT, RZ, UR7, PT ;  /* 0x00000007ff007c0c */ /* 0x000fe4000bf05270 */
        /* <DEDUP_REMOVED lines=33> */
[----:B------:R-:W-:Y:S01]  /*24e0*/  CS2R R210, SRZ ;  /* 0x0000000000d27805 */ /* 0x000fe2000001ff00 */
[----:B------:R-:W-:Y:S06]  /*24f0*/  @!P0 BRA `(.L_x_26) ;  /* 0x0000000400888947 */ /* 0x000fec0003800000 */
[----:B------:R-:W-:Y:S02]  /*2500*/  WARPGROUP.DEPBAR.LE gsb0, 0x0 ;  /* 0x00008000000079c5 */ /* 0x000fe40000010000 */
[----:B------:R-:W-:-:S01]  /*2510*/  FADD R211, RZ, R24 ;  /* 0x00000018ffd37221 */ /* 0x000fc20000000000 */
[----:B------:R-:W-:Y:S01]  /*2520*/  FADD R210, RZ, R25 ;  /* 0x00000019ffd27221 */ /* 0x000fe20000000000 */
        /* <DEDUP_REMOVED lines=94> */
[----:B------:R-:W-:-:S06]  /*2b10*/  UMOV UR6, URZ ;  /* 0x0000003f00067c82 */ /* 0x000fcc0008000000 */
.L_x_26:
[----:B------:R-:W-:-:S04]  /*2b20*/  UIADD3 UR17, UR5, 0x1, URZ ;  /* 0x0000000105117890 */ /* 0x000fc8000fffe03f */
[----:B------:R-:W-:-:S04]  /*2b30*/  UISETP.NE.AND UP0, UPT, UR17, 0x1c, UPT ;  /* 0x0000001c1100788c */ /* 0x000fc8000bf05270 */
[----:B------:R-:W-:Y:S02]  /*2b40*/  USEL UR8, URZ, 0x1, UP0 ;  /* 0x000000013f087887 */ /* 0x000fe40008000000 */
[----:B------:R-:W-:Y:S02]  /*2b50*/  USEL UR17, UR17, URZ, UP0 ;  /* 0x0000003f11117287 */ /* 0x000fe40008000000 */
[----:B------:R-:W-:-:S06]  /*2b60*/  ULOP3.LUT UR8, UR4, UR8, URZ, 0x3c, !UPT ;  /* 0x0000000804087292 */ /* 0x000fcc000f8e3c3f */
[----:B------:R-:W-:Y:S01]  /*2b70*/  IMAD.U32 R216, RZ, RZ, UR8 ;  /* 0x00000008ffd87e24 */ /* 0x000fe2000f8e00ff */
[----:B------:R-:W-:-:S06]  /*2b80*/  UMOV UR8, 0x1 ;  /* 0x0000000100087882 */ /* 0x000fcc0000000000 */
.L_x_21:
[----:B------:R-:W-:-:S06]  /*2b90*/  UISETP.GE.AND UP0, UPT, UR14, 0x1, UPT ;  /* 0x000000010e00788c */ /* 0x000fcc000bf06270 */
[----:B------:R-:W-:-:S13]  /*2ba0*/  PLOP3.LUT P0, PT, PT, PT, UP0, 0x80, 0x0 ;  /* 0x000000000000781c */ /* 0x000fda0003f0f008 */
[----:B------:R-:W-:Y:S05]  /*2bb0*/  @!P0 BRA `(.L_x_27) ;  /* 0x0000000800748947 */ /* 0x000fea0003800000 */
[----:B------:R-:W-:Y:S01]  /*2bc0*/  IMAD.U32 R212, RZ, RZ, UR14 ;  /* 0x0000000effd47e24 */ /* 0x000fe2000f8e00ff */
[----:B------:R-:W-:Y:S01]  /*2bd0*/  ULDC UR23, c[0x0][0x50c] ;  /* 0x0001430000177ab9 */ /* 0x000fe20000000800 */
[----:B------:R-:W-:-:S07]  /*2be0*/  IMAD.U32 R213, RZ, RZ, UR5 ;  /* 0x00000005ffd57e24 */ /* 0x000fce000f8e00ff */
.L_x_35:
[----:B------:R-:W-:-:S13]  /*2bf0*/  ISETP.NE.AND P1, PT, R15, 0x3, PT ;  /* 0x000000030f00780c */ /* 0x000fda0003f25270 */
[----:B------:R-:W-:Y:S05]  /*2c00*/  @!P1 BRA `(.L_x_28) ;  /* 0x0000000000049947 */ /* 0x000fea0003800000 */
[----:B------:R-:W-:Y:S01]  /*2c10*/  BPT.TRAP 0x1 ;  /* 0x000000040000795c */ /* 0x000fe20000300000 */
.L_x_28:
[----:B------:R-:W-:Y:S01]  /*2c20*/  ULEA UR9, UR17, UR12, 0x3 ;  /* 0x0000000c11097291 */ /* 0x000fe2000f8e183f */
[----:B------:R-:W-:-:S08]  /*2c30*/  SHF.L.U32 R214, R216, 0x1f, RZ ;  /* 0x0000001fd8d67819 */ /* 0x000fd000000006ff */
[----:B------:R0:W1:Y:S01]  /*2c40*/  SYNCS.PHASECHK.TRANS64.TRYWAIT P0, [UR9], R214 ;  /* 0x000000d6ff0075a7 */ /* 0x0000620008000149 */
[----:B------:R-:W-:Y:S05]  /*2c50*/  @!P1 BRA `(.L_x_29) ;  /* 0x0000000000049947 */ /* 0x000fea0003800000 */
[----:B------:R-:W-:Y:S01]  /*2c60*/  BPT.TRAP 0x1 ;  /* 0x000000040000795c */ /* 0x000fe20000300000 */
.L_x_29:
[----:B-1----:R-:W-:Y:S05]  /*2c70*/  @P0 BRA `(.L_x_30) ;  /* 0x0000000000080947 */ /* 0x002fea0003800000 */
[----:B------:R-:W1:Y:S02]  /*2c80*/  SYNCS.PHASECHK.TRANS64.TRYWAIT P0, [UR9], R214 ;  /* 0x000000d6ff0075a7 */ /* 0x000e640008000149 */
[----:B-1----:R-:W-:Y:S05]  /*2c90*/  @!P0 BRA `(.L_x_31) ;  /* 0x000000a000088947 */ /* 0x002fea0003800000 */
.L_x_30:
[----:B------:R-:W-:Y:S01]  /*2ca0*/  UIADD3 UR9, UR12, 0x300, URZ ;  /* 0x000003000c097890 */ /* 0x000fe2000fffe03f */
[----:B------:R-:W-:Y:S01]  /*2cb0*/  WARPGROUP.ARRIVE ;  /* 0x00000000000079c5 */ /* 0x000fe20000000000 */
[----:B------:R-:W-:Y:S02]  /*2cc0*/  UIADD3 UR10, UR12, 0xe300, URZ ;  /* 0x0000e3000c0a7890 */ /* 0x000fe4000fffe03f */
[----:B------:R-:W-:Y:S02]  /*2cd0*/  UISETP.NE.AND UP0, UPT, UR7, URZ, UPT ;  /* 0x0000003f0700728c */ /* 0x000fe4000bf05270 */
[----:B------:R-:W-:Y:S02]  /*2ce0*/  USHF.R.U32.HI UR9, URZ, 0x4, UR9 ;  /* 0x000000043f097899 */ /* 0x000fe40008011609 */
[----:B------:R-:W-:Y:S02]  /*2cf0*/  USHF.R.U32.HI UR10, URZ, 0x4, UR10 ;  /* 0x000000043f0a7899 */ /* 0x000fe4000801160a */
[----:B------:R-:W-:-:S02]  /*2d00*/  USEL UR8, UR8, URZ, !UP0 ;  /* 0x0000003f08087287 */ /* 0x000fc4000c000000 */
[----:B------:R-:W-:Y:S02]  /*2d10*/  ULOP3.LUT UR9, UR9, 0x3fff, URZ, 0xc0, !UPT ;  /* 0x00003fff09097892 */ /* 0x000fe4000f8ec03f */
[----:B------:R-:W-:Y:S02]  /*2d20*/  ULOP3.LUT UR10, UR10, 0x3fff, URZ, 0xc0, !UPT ;  /* 0x00003fff0a0a7892 */ /* 0x000fe4000f8ec03f */
[----:B------:R-:W-:Y:S02]  /*2d30*/  UISETP.NE.U32.AND UP0, UPT, UR8, URZ, UPT ;  /* 0x0000003f0800728c */ /* 0x000fe4000bf05070 */
[----:B------:R-:W-:Y:S02]  /*2d40*/  ULOP3.LUT UR8, UR9, 0x10000, URZ, 0xfc, !UPT ;  /* 0x0001000009087892 */ /* 0x000fe4000f8efc3f */
[----:B------:R-:W-:Y:S02]  /*2d50*/  ULOP3.LUT UR10, UR10, 0x10000, URZ, 0xfc, !UPT ;  /* 0x000100000a0a7892 */ /* 0x000fe4000f8efc3f */
[----:B------:R-:W-:-:S02]  /*2d60*/  ULEA UR8, UR17, UR8, 0x7 ;  /* 0x0000000811087291 */ /* 0x000fc4000f8e383f */
[----:B------:R-:W-:Y:S01]  /*2d70*/  UIMAD UR10, UR17, 0x180, UR10 ;  /* 0x00000180110a78a4 */ /* 0x000fe2000f8e020a */
[----:B------:R-:W-:Y:S01]  /*2d80*/  UMOV UR9, 0xc0000010 ;  /* 0xc000001000097882 */ /* 0x000fe20000000000 */
[----:B------:R-:W-:Y:S01]  /*2d90*/  UMOV UR11, 0xc0000010 ;  /* 0xc0000010000b7882 */ /* 0x000fe20000000000 */
[----:B------:R-:W-:-:S06]  /*2da0*/  UIADD3 UR6, UR6, 0x1, URZ ;  /* 0x0000000106067890 */ /* 0x000fcc000fffe03f */
[----:B------:R-:W-:Y:S01]  /*2db0*/  QGMMA.64x192x32.F32.E4M3.E4M3 R24, gdesc[UR8], R24, UP0, gsb0 ;  /* 0x02e00000081879f3 */ /* 0x000fe2000b800818 */
[----:B------:R-:W-:-:S04]  /*2dc0*/  UISETP.NE.AND UP0, UPT, UR6, UR23, UPT ;  /* 0x000000170600728c */ /* 0x000fc8000bf05270 */
[----:B------:R-:W-:-:S06]  /*2dd0*/  USEL UR7, URZ, 0x1, UP0 ;  /* 0x000000013f077887 */ /* 0x000fcc0008000000 */
[----:B------:R-:W-:Y:S01]  /*2de0*/  ISETP.NE.AND P0, PT, RZ, UR7, PT ;  /* 0x00000007ff007c0c */ /* 0x000fe2000bf05270 */
[----:B------:R-:W-:-:S12]  /*2df0*/  WARPGROUP.DEPBAR.LE gsb0, 0x1 ;  /* 0x00008000000079c5 */ /* 0x000fd80000010100 */
[----:B------:R-:W-:Y:S05]  /*2e00*/  @!P0 BRA `(.L_x_32) ;  /* 0x0000000400888947 */ /* 0x000fea0003800000 */
[----:B------:R-:W-:Y:S02]  /*2e10*/  WARPGROUP.DEPBAR.LE gsb0, 0x0 ;  /* 0x00008000000079c5 */ /* 0x000fe40000010000 */
[----:B------:R-:W-:-:S01]  /*2e20*/  FADD R211, R24, R211 ;  /* 0x000000d318d37221 */ /* 0x000fc20000000000 */
[----:B------:R-:W-:Y:S01]  /*2e30*/  FADD R210, R25, R210 ;  /* 0x000000d219d27221 */ /* 0x000fe20000000000 */
        /* <DEDUP_REMOVED lines=94> */
[----:B------:R-:W-:-:S06]  /*3420*/  UMOV UR6, URZ ;  /* 0x0000003f00067c82 */ /* 0x000fcc0008000000 */
.L_x_32:
[----:B------:R-:W-:Y:S05]  /*3430*/  @!P1 BRA `(.L_x_33) ;  /* 0x0000000000049947 */ /* 0x000fea0003800000 */
[----:B------:R-:W-:Y:S01]  /*3440*/  BPT.TRAP 0x1 ;  /* 0x000000040000795c */ /* 0x000fe20000300000 */
.L_x_33:
[----:B------:R-:W-:-:S13]  /*3450*/  ISETP.NE.AND P0, PT, R12, RZ, PT ;  /* 0x000000ff0c00720c */ /* 0x000fda0003f05270 */
[----:B01----:R-:W-:-:S05]  /*3460*/  @P0 LEA R214, R213, UR12, 0x3 ;  /* 0x0000000cd5d60c11 */ /* 0x003fca000f8e18ff */
[----:B------:R-:W-:-:S05]  /*3470*/  @P0 VIADD R214, R214, 0xe0 ;  /* 0x000000e0d6d60836 */ /* 0x000fca0000000000 */
[----:B------:R-:W-:-:S04]  /*3480*/  @P0 PRMT R214, R13, 0x654, R214 ;  /* 0x000006540dd60816 */ /* 0x000fc800000000d6 */
[----:B------:R0:W-:Y:S01]  /*3490*/  @P0 SYNCS.ARRIVE.TRANS64.RED.A1T0 RZ, [R214+URZ], RZ ;  /* 0x000000ffd6ff09a7 */ /* 0x0001e2000810043f */
[----:B------:R-:W-:-:S13]  /*34a0*/  ISETP.GT.U32.AND P0, PT, R7, 0x1, PT ;  /* 0x000000010700780c */ /* 0x000fda0003f04070 */
[----:B0-----:R-:W-:Y:S05]  /*34b0*/  @P0 BRA `(.L_x_34) ;  /* 0x0000000000040947 */ /* 0x001fea0003800000 */
[----:B------:R-:W-:Y:S01]  /*34c0*/  BPT.TRAP 0x1 ;  /* 0x000000040000795c */ /* 0x000fe20000300000 */
.L_x_34:
[----:B------:R-:W-:Y:S01]  /*34d0*/  UIADD3 UR17, UR17, 0x1, URZ ;  /* 0x0000000111117890 */ /* 0x000fe2000fffe03f */
[C---:B------:R-:W-:Y:S01]  /*34e0*/  ISETP.GT.AND P1, PT, R212.reuse, 0x1, PT ;  /* 0x00000001d400780c */ /* 0x040fe20003f24270 */
[----:B------:R-:W-:Y:S02]  /*34f0*/  VIADD R213, R213, 0x1 ;  /* 0x00000001d5d57836 */ /* 0x000fe40000000000 */
[----:B------:R-:W-:Y:S01]  /*3500*/  UISETP.NE.AND UP0, UPT, UR17, 0x1c, UPT ;  /* 0x0000001c1100788c */ /* 0x000fe2000bf05270 */
[----:B------:R-:W-:Y:S02]  /*3510*/  VIADD R212, R212, 0xffffffff ;  /* 0xffffffffd4d47836 */ /* 0x000fe40000000000 */
[C---:B------:R-:W-:Y:S01]  /*3520*/  ISETP.NE.AND P0, PT, R213.reuse, 0x1c, PT ;  /* 0x0000001cd500780c */ /* 0x040fe20003f05270 */
[----:B------:R-:W-:Y:S02]  /*3530*/  USEL UR8, URZ, 0x1, UP0 ;  /* 0x000000013f087887 */ /* 0x000fe40008000000 */
[----:B------:R-:W-:Y:S01]  /*3540*/  USEL UR17, UR17, URZ, UP0 ;  /* 0x0000003f11117287 */ /* 0x000fe20008000000 */
[----:B------:R-:W-:-:S03]  /*3550*/  SEL R213, R213, RZ, P0 ;  /* 0x000000ffd5d57207 */ /* 0x000fc60000000000 */
[----:B------:R-:W-:Y:S01]  /*3560*/  LOP3.LUT R216, R216, UR8, RZ, 0x3c, !PT ;  /* 0x00000008d8d87c12 */ /* 0x000fe2000f8e3cff */
[----:B------:R-:W-:Y:S01]  /*3570*/  UMOV UR8, 0x1 ;  /* 0x0000000100087882 */ /* 0x000fe20000000000 */
[----:B------:R-:W-:Y:S06]  /*3580*/  @P1 BRA `(.L_x_35) ;  /* 0xfffffff400981947 */ /* 0x000fec000383ffff */
.L_x_27:
[----:B------:R-:W-:Y:S01]  /*3590*/  UISETP.NE.AND UP0, UPT, UR6, URZ, UPT ;  /* 0x0000003f0600728c */ /* 0x000fe2000bf05270 */
[----:B------:R-:W0:Y:S01]  /*35a0*/  LDC R212, c[0x0][0x28c] ;  /* 0x0000a300ffd47b82 */ /* 0x000e220000000800 */
[----:B------:R-:W-:Y:S02]  /*35b0*/  IMAD.U32 R213, RZ, RZ, UR22 ;  /* 0x00000016ffd57e24 */ /* 0x000fe4000f8e00ff */
[----:B------:R-:W-:-:S06]  /*35c0*/  USEL UR6, URZ, 0x1, !UP0 ;  /* 0x000000013f067887 */ /* 0x000fcc000c000000 */
[----:B------:R-:W-:-:S13]  /*35d0*/  ISETP.NE.AND P0, PT, RZ, UR6, PT ;  /* 0x00000006ff007c0c */ /* 0x000fda000bf05270 */
[----:B------:R-:W-:Y:S05]  /*35e0*/  @!P0 BRA `(.L_x_36) ;  /* 0x0000000400848947 */ /* 0x000fea0003800000 */
[----:B------:R-:W-:Y:S02]  /*35f0*/  WARPGROUP.DEPBAR.LE gsb0, 0x0 ;  /* 0x00008000000079c5 */ /* 0x000fe40000010000 */
[----:B------:R-:W-:Y:S01]  /*3600*/  FADD R211, R24, R211 ;  /* 0x000000d318d37221 */ /* 0x000fe20000000000 */
        /* <DEDUP_REMOVED lines=94> */
[----:B------:R-:W-:-:S07]  /*3bf0*/  FADD R18, R18, R119 ;  /* 0x0000007712127221 */ /* 0x000fce0000000000 */
.L_x_36:
[----:B0-----:R-:W-:Y:S01]  /*3c00*/  ISETP.GE.AND P0, PT, R212, 0x1, PT ;  /* 0x00000001d400780c */ /* 0x001fe20003f06270 */
[----:B------:R0:W-:Y:S01]  /*3c10*/  SYNCS.ARRIVE.TRANS64.A1T0 RZ, [R213+UR21], RZ ;  /* 0x000000ffd5ff79a7 */ /* 0x0001e20008100015 */
[----:B------:R-:W-:-:S11]  /*3c20*/  WARPGROUP.DEPBAR.LE gsb0, 0x0 ;  /* 0x00008000000079c5 */ /* 0x000fd60000010000 */
[----:B------:R-:W-:Y:S05]  /*3c30*/  @!P0 BRA `(.L_x_37) ;  /* 0x0000000000488947 */ /* 0x000fea0003800000 */
[----:B------:R-:W-:-:S13]  /*3c40*/  ISETP.NE.AND P0, PT, R15, 0x3, PT ;  /* 0x000000030f00780c */ /* 0x000fda0003f05270 */
[----:B------:R-:W-:Y:S05]  /*3c50*/  @!P0 BRA `(.L_x_38) ;  /* 0x0000000000048947 */ /* 0x000fea0003800000 */
[----:B------:R-:W-:Y:S01]  /*3c60*/  BPT.TRAP 0x1 ;  /* 0x000000040000795c */ /* 0x000fe20000300000 */
.L_x_38:
[----:B------:R-:W-:-:S13]  /*3c70*/  ISETP.NE.AND P0, PT, R12, RZ, PT ;  /* 0x000000ff0c00720c */ /* 0x000fda0003f05270 */
[----:B------:R-:W-:-:S05]  /*3c80*/  VOTEU.ANY UP0, P0 ;  /* 0x00000000003f7886 */ /* 0x000fca0000000100 */
[----:B------:R-:W-:-:S06]  /*3c90*/  @UP0 UIADD3 UR6, UR14, UR5, URZ ;  /* 0x000000050e060290 */ /* 0x000fcc000fffe03f */
[----:B------:R-:W-:Y:S02]  /*3ca0*/  IMAD.U32 R24, RZ, RZ, UR6 ;  /* 0x00000006ff187e24 */ /* 0x000fe4000f8e00ff */
[----:B------:R-:W-:-:S03]  /*3cb0*/  IMAD.U32 R27, RZ, RZ, UR6 ;  /* 0x00000006ff1b7e24 */ /* 0x000fc6000f8e00ff */
[----:B------:R-:W-:-:S05]  /*3cc0*/  @P0 SHF.R.U32.HI R24, RZ, 0x2, R24 ;  /* 0x00000002ff180819 */ /* 0x000fca0000011618 */
[----:B------:R-:W-:-:S04]  /*3cd0*/  @P0 IMAD.WIDE.U32 R24, R24, 0x24924925, RZ ;  /* 0x2492492518180825 */ /* 0x000fc800078e00ff */
[----:B------:R-:W-:-:S05]  /*3ce0*/  @P0 IMAD R24, R25, -0x1c, R27 ;  /* 0xffffffe419180824 */ /* 0x000fca00078e021b */
[----:B------:R-:W-:-:S05]  /*3cf0*/  @P0 LEA R24, R24, UR12, 0x3 ;  /* 0x0000000c18180c11 */ /* 0x000fca000f8e18ff */
[----:B------:R-:W-:-:S05]  /*3d00*/  @P0 VIADD R24, R24, 0xe0 ;  /* 0x000000e018180836 */ /* 0x000fca0000000000 */
[----:B------:R-:W-:-:S04]  /*3d10*/  @P0 PRMT R24, R13, 0x654, R24 ;  /* 0x000006540d180816 */ /* 0x000fc80000000018 */
[----:B------:R1:W-:Y:S01]  /*3d20*/  @P0 SYNCS.ARRIVE.TRANS64.RED.A1T0 RZ, [R24+URZ], RZ ;  /* 0x000000ff18ff09a7 */ /* 0x0003e2000810043f */
[----:B------:R-:W-:-:S13]  /*3d30*/  ISETP.GT.U32.AND P0, PT, R7, 0x1, PT ;  /* 0x000000010700780c */ /* 0x000fda0003f04070 */
[----:B-1----:R-:W-:Y:S05]  /*3d40*/  @P0 BRA `(.L_x_37) ;  /* 0x0000000000040947 */ /* 0x002fea0003800000 */
[----:B------:R-:W-:Y:S01]  /*3d50*/  BPT.TRAP 0x1 ;  /* 0x000000040000795c */ /* 0x000fe20000300000 */
.L_x_37:
[----:B------:R-:W-:Y:S01]  /*3d60*/  SHF.L.U32 R26, R16, 0x1f, RZ ;  /* 0x0000001f101a7819 */ /* 0x000fe200000006ff */
[----:B------:R-:W-:Y:S01]  /*3d70*/  UIADD3 UR5, UR20, UR5, URZ ;  /* 0x0000000514057290 */ /* 0x000fe2000fffe03f */
[----:B------:R-:W1:Y:S01]  /*3d80*/  LDC R33, c[0x0][0x288] ;  /* 0x0000a200ff217b82 */ /* 0x000e620000000800 */
[----:B------:R-:W-:Y:S01]  /*3d90*/  UISETP.GE.U32.AND UP1, UPT, UR20, 0x1c, UPT ;  /* 0x0000001c1400788c */ /* 0x000fe2000bf26070 */
[----:B------:R-:W-:Y:S01]  /*3da0*/  IMAD.SHL.U32 R24, R14, 0x2, RZ ;  /* 0x000000020e187824 */ /* 0x000fe200078e00ff */
[----:B------:R-:W-:Y:S02]  /*3db0*/  UISETP.GT.U32.AND UP0, UPT, UR5, 0x1b, UPT ;  /* 0x0000001b0500788c */ /* 0x000fe4000bf04070 */
[----:B------:R-:W-:Y:S02]  /*3dc0*/  USHF.R.U32.HI UR6, URZ, 0x2, UR5 ;  /* 0x000000023f067899 */ /* 0x000fe40008011605 */
[----:B------:R-:W-:Y:S01]  /*3dd0*/  UISETP.LT.U32.AND UP0, UPT, UR20, 0x1c, UP0 ;  /* 0x0000001c1400788c */ /* 0x000fe20008701070 */
[----:B------:R-:W4:Y:S01]  /*3de0*/  SYNCS.PHASECHK.TRANS64.TRYWAIT P0, [UR15+0x8], R26 ;  /* 0x0000081aff0075a7 */ /* 0x000f22000800014f */
[----:B------:R-:W-:Y:S01]  /*3df0*/  UIMAD.WIDE.U32 UR6, UR6, 0x24924925, URZ ;  /* 0x24924925060678a5 */ /* 0x000fe2000f8e003f */
[----:B------:R-:W-:Y:S01]  /*3e00*/  SHF.R.S32.HI R25, RZ, 0x1f, R24 ;  /* 0x0000001fff197819 */ /* 0x000fe20000011418 */
[----:B------:R-:W-:-:S02]  /*3e10*/  USEL UR8, URZ, 0x1, !UP0 ;  /* 0x000000013f087887 */ /* 0x000fc4000c000000 */
[----:B------:R-:W-:Y:S02]  /*3e20*/  UIMAD UR5, UR7, -0x1c, UR5 ;  /* 0xffffffe4070578a4 */ /* 0x000fe4000f8e0205 */
[----:B------:R-:W-:-:S04]  /*3e30*/  ULOP3.LUT UR4, UR4, UR8, URZ, 0x3c, !UPT ;  /* 0x0000000804047292 */ /* 0x000fc8000f8e3c3f */
[----:B------:R-:W-:Y:S01]  /*3e40*/  @UP1 ULOP3.LUT UR4, UR4, 0x1, UR7, 0x78, !UPT ;  /* 0x0000000104041892 */ /* 0x000fe2000f8e7807 */
[----:B-1--4-:R-:W-:Y:S11]  /*3e50*/  @!P0 BRA `(.L_x_39) ;  /* 0x0000008c00b08947 */ /* 0x012ff60003800000 */
.L_x_285:
[----:B------:R-:W-:Y:S01]  /*3e60*/  IMAD.SHL.U32 R34, R6, 0x40, RZ ;  /* 0x0000004006227824 */ /* 0x000fe200078e00ff */
[----:B------:R-:W-:Y:S01]  /*3e70*/  ULDC UR8, c[0x0][0x284] ;  /* 0x0000a10000087ab9 */ /* 0x000fe20000000800 */
[----:B------:R-:W-:Y:S01]  /*3e80*/  IMAD R35, R5, 0xc0, RZ ;  /* 0x000000c005237824 */ /* 0x000fe200078e02ff */
[----:B------:R-:W-:Y:S01]  /*3e90*/  SHF.R.S32.HI R37, RZ, 0x1f, R4 ;  /* 0x0000001fff257819 */ /* 0x000fe20000011404 */
[----:B------:R-:W-:Y:S01]  /*3ea0*/  ULDC.64 UR6, c[0x0][0x5d0] ;  /* 0x0001740000067ab9 */ /* 0x000fe20000000a00 */
[----:B------:R-:W-:Y:S01]  /*3eb0*/  ISETP.GE.AND P0, PT, R34, UR8, PT ;  /* 0x0000000822007c0c */ /* 0x000fe2000bf06270 */
[----:B-1----:R-:W-:Y:S01]  /*3ec0*/  IMAD.WIDE.U32 R26, R4, UR6, R24 ;  /* 0x00000006041a7c25 */ /* 0x002fe2000f8e0018 */
[----:B------:R-:W-:Y:S02]  /*3ed0*/  SHF.R.S32.HI R36, RZ, 0x1f, R35 ;  /* 0x0000001fff247819 */ /* 0x000fe40000011423 */
[----:B------:R-:W-:Y:S01]  /*3ee0*/  ISETP.GE.OR P0, PT, R35, R33, P0 ;  /* 0x000000212300720c */ /* 0x000fe20000706670 */
[----:B------:R-:W-:Y:S01]  /*3ef0*/  IMAD R5, R37, UR6, RZ ;  /* 0x0000000625057c24 */ /* 0x000fe2000f8e02ff */
[----:B------:R-:W-:-:S03]  /*3f00*/  IADD3 R28, P1, R35, R26, RZ ;  /* 0x0000001a231c7210 */ /* 0x000fc60007f3e0ff */
[----:B------:R-:W-:-:S05]  /*3f10*/  IMAD R5, R4, UR7, R5 ;  /* 0x0000000704057c24 */ /* 0x000fca000f8e0205 */
[----:B------:R-:W-:-:S03]  /*3f20*/  IADD3.X R29, R36, R27, R5, P1, !PT ;  /* 0x0000001b241d7210 */ /* 0x000fc60000ffe405 */
[----:B------:R-:W-:Y:S05]  /*3f30*/  @P0 BRA `(.L_x_40) ;  /* 0x0000006800380947 */ /* 0x000fea0003800000 */
[----:B------:R-:W1:Y:S01]  /*3f40*/  LDC.64 R26, c[0x0][0x5c8] ;  /* 0x00017200ff1a7b82 */ /* 0x000e620000000a00 */
[----:B------:R-:W-:Y:S01]  /*3f50*/  IMAD.WIDE R30, R6, 0x40, R164 ;  /* 0x00000040061e7825 */ /* 0x000fe200078e02a4 */
[----:B------:R-:W-:Y:S01]  /*3f60*/  ULDC.64 UR6, c[0x0][0x5c0] ;  /* 0x0001700000067ab9 */ /* 0x000fe20000000a00 */
[----:B------:R-:W-:Y:S02]  /*3f70*/  BSSY B0, `(.L_x_40) ;  /* 0x000068a000007945 */ /* 0x000fe40003800000 */
[----:B------:R-:W-:Y:S02]  /*3f80*/  IMAD R6, R14, -0x2, R33 ;  /* 0xfffffffe0e067824 */ /* 0x000fe400078e0221 */
[----:B------:R-:W-:Y:S02]  /*3f90*/  IMAD.IADD R34, R17, 0x1, -R34 ;  /* 0x0000000111227824 */ /* 0x000fe400078e0a22 */
[----:B------:R-:W-:Y:S02]  /*3fa0*/  IMAD.IADD R6, R6, 0x1, -R35 ;  /* 0x0000000106067824 */ /* 0x000fe400078e0a23 */
[----:B-1----:R-:W-:-:S02]  /*3fb0*/  IMAD R5, R31, R26, RZ ;  /* 0x0000001a1f057224 */ /* 0x002fc400078e02ff */
[----:B------:R-:W-:-:S04]  /*3fc0*/  IMAD.WIDE.U32 R28, R30, R26, R28 ;  /* 0x0000001a1e1c7225 */ /* 0x000fc800078e001c */
[----:B------:R-:W-:Y:S01]  /*3fd0*/  IMAD R5, R30, R27, R5 ;  /* 0x0000001b1e057224 */ /* 0x000fe200078e0205 */
[----:B------:R-:W-:Y:S02]  /*3fe0*/  LEA R32, P0, R26, R28, 0x3 ;  /* 0x0000001c1a207211 */ /* 0x000fe400078018ff */
[----:B------:R-:W-:Y:S01]  /*3ff0*/  IADD3 R28, P1, R28, UR6, RZ ;  /* 0x000000061c1c7c10 */ /* 0x000fe2000ff3e0ff */
[----:B------:R-:W-:Y:S01]  /*4000*/  IMAD.IADD R5, R29, 0x1, R5 ;  /* 0x000000011d057824 */ /* 0x000fe200078e0205 */
[----:B------:R-:W-:-:S04]  /*4010*/  IADD3 R32, P3, R32, UR6, RZ ;  /* 0x0000000620207c10 */ /* 0x000fc8000ff7e0ff */
[----:B------:R-:W-:Y:S02]  /*4020*/  LEA.HI.X R26, R26, R5, R27, 0x3, P0 ;  /* 0x000000051a1a7211 */ /* 0x000fe400000f1c1b */
[----:B---3-5:R-:W-:Y:S02]  /*4030*/  FSETP.NEU.AND P0, PT, R10, RZ, PT ;  /* 0x000000ff0a00720b */ /* 0x028fe40003f0d000 */
[----:B------:R-:W-:Y:S02]  /*4040*/  IADD3.X R29, R5, UR7, RZ, P1, !PT ;  /* 0x00000007051d7c10 */ /* 0x000fe40008ffe4ff */
[----:B------:R-:W-:-:S09]  /*4050*/  IADD3.X R33, R26, UR7, RZ, P3, !PT ;  /* 0x000000071a217c10 */ /* 0x000fd20009ffe4ff */
[----:B------:R-:W-:Y:S05]  /*4060*/  @!P0 BRA `(.L_x_41) ;  /* 0x0000004c00e08947 */ /* 0x000fea0003800000 */
[----:B------:R-:W-:Y:S01]  /*4070*/  ULDC.64 UR6, c[0x0][0x5b8] ;  /* 0x00016e0000067ab9 */ /* 0x000fe20000000a00 */
[----:B------:R-:W-:Y:S01]  /*4080*/  ULDC.64 UR8, c[0x0][0x5a8] ;  /* 0x00016a0000087ab9 */ /* 0x000fe20000000a00 */
[----:B------:R-:W-:Y:S01]  /*4090*/  IMAD.WIDE.U32 R24, R4, UR6, R24 ;  /* 0x0000000604187c25 */ /* 0x000fe2000f8e0018 */
[----:B------:R-:W-:Y:S01]  /*40a0*/  BSSY B1, `(.L_x_42) ;  /* 0x0000010000017945 */ /* 0x000fe20003800000 */
[----:B------:R-:W-:Y:S02]  /*40b0*/  PRMT R26, RZ, 0x7610, R26 ;  /* 0x00007610ff1a7816 */ /* 0x000fe4000000001a */
[----:B------:R-:W-:-:S04]  /*40c0*/  IMAD R5, R37, UR6, RZ ;  /* 0x0000000625057c24 */ /* 0x000fc8000f8e02ff */
[----:B------:R-:W-:Y:S01]  /*40d0*/  IMAD R5, R4, UR7, R5 ;  /* 0x0000000704057c24 */ /* 0x000fe2000f8e0205 */
[----:B------:R-:W-:Y:S01]  /*40e0*/  IADD3 R4, P0, R35, R24, RZ ;  /* 0x0000001823047210 */ /* 0x000fe20007f1e0ff */
[----:B------:R-:W-:Y:S02]  /*40f0*/  ULDC.64 UR6, c[0x0][0x5b0] ;  /* 0x00016c0000067ab9 */ /* 0x000fe40000000a00 */
[----:B------:R-:W-:Y:S01]  /*4100*/  IMAD R27, R31, UR6, RZ ;  /* 0x000000061f1b7c24 */ /* 0x000fe2000f8e02ff */
[----:B------:R-:W-:Y:S02]  /*4110*/  IADD3.X R5, R36, R25, R5, P0, !PT ;  /* 0x0000001924057210 */ /* 0x000fe400007fe405 */
[----:B------:R-:W-:Y:S01]  /*4120*/  ISETP.GE.AND P0, PT, R34, 0x1, PT ;  /* 0x000000012200780c */ /* 0x000fe20003f06270 */
[C---:B------:R-:W-:Y:S02]  /*4130*/  IMAD R27, R30.reuse, UR7, R27 ;  /* 0x000000071e1b7c24 */ /* 0x040fe4000f8e021b */
[----:B------:R-:W-:Y:S01]  /*4140*/  IMAD.WIDE.U32 R24, R30, UR6, R4 ;  /* 0x000000061e187c25 */ /* 0x000fe2000f8e0004 */
[----:B------:R-:W-:-:S02]  /*4150*/  ISETP.LT.OR P4, PT, R6, 0x1, !P0 ;  /* 0x000000010600780c */ /* 0x000fc40004781670 */
[----:B------:R-:W-:-:S04]  /*4160*/  IADD3 R24, P1, R24, UR8, RZ ;  /* 0x0000000818187c10 */ /* 0x000fc8000ff3e0ff */
[----:B------:R-:W-:-:S07]  /*4170*/  IADD3.X R25, R25, UR9, R27, P1, !PT ;  /* 0x0000000919197c10 */ /* 0x000fce0008ffe41b */
[----:B------:R-:W-:Y:S05]  /*4180*/  @P4 BRA `(.L_x_43) ;  /* 0x0000000000044947 */ /* 0x000fea0003800000 */
[----:B------:R1:W5:Y:S02]  /*4190*/  LDG.E.U8 R26, desc[UR18][R24.64] ;  /* 0x00000012181a7981 */ /* 0x000364000c1e1100 */
.L_x_43:
[----:B------:R-:W-:Y:S05]  /*41a0*/  BSYNC B1 ;  /* 0x0000000000017941 */ /* 0x000fea0003800000 */
.L_x_42:
[----:B-----5:R-:W-:Y:S01]  /*41b0*/  LOP3.LUT R26, R26, 0xff, RZ, 0xc0, !PT ;  /* 0x000000ff1a1a7812 */ /* 0x020fe200078ec0ff */
[----:B------:R-:W-:Y:S01]  /*41c0*/  BSSY B1, `(.L_x_44) ;  /* 0x000000b000017945 */ /* 0x000fe20003800000 */
[----:B------:R-:W-:Y:S02]  /*41d0*/  ISETP.LT.OR P3, PT, R6, 0x2, !P0 ;  /* 0x000000020600780c */ /* 0x000fe40004761670 */
[----:B------:R-:W-:-:S05]  /*41e0*/  F2FP.F16.E4M3.UNPACK_B R26, R26 ;  /* 0x0000001aff1a723e */ /* 0x000fca00020006ff */
[----:B------:R-:W-:-:S05]  /*41f0*/  HADD2.F32 R27, -RZ, R26.H0_H0 ;  /* 0x2000001aff1b7230 */ /* 0x000fca0000004100 */
[----:B------:R-:W-:-:S04]  /*4200*/  FMUL R26, R27, R10 ;  /* 0x0000000a1b1a7220 */ /* 0x000fc80000400000 */
[----:B--2---:R-:W-:-:S05]  /*4210*/  FFMA R26, R211, R11, R26 ;  /* 0x0000000bd31a7223 */ /* 0x004fca000000001a */
[----:B------:R-:W-:Y:S02]  /*4220*/  F2FP.SATFINITE.E4M3.F32.PACK_AB_MERGE_C R27, RZ, R26, RZ ;  /* 0x0000001aff1b723e */ /* 0x000fe400048070ff */
[----:B------:R-:W-:-:S03]  /*4230*/  PRMT R26, RZ, 0x7610, R26 ;  /* 0x00007610ff1a7816 */ /* 0x000fc6000000001a */
[----:B------:R2:W-:Y:S01]  /*4240*/  @!P4 STG.E.U8 desc[UR18][R28.64], R27 ;  /* 0x0000001b1c00c986 */ /* 0x0005e2000c101112 */
[----:B------:R-:W-:Y:S05]  /*4250*/  @P3 BRA `(.L_x_45) ;  /* 0x0000000000043947 */ /* 0x000fea0003800000 */
[----:B------:R3:W5:Y:S02]  /*4260*/  LDG.E.U8 R26, desc[UR18][R24.64+0x1] ;  /* 0x00000112181a7981 */ /* 0x000764000c1e1100 */
.L_x_45:
[----:B------:R-:W-:Y:S05]  /*4270*/  BSYNC B1 ;  /* 0x0000000000017941 */ /* 0x000fea0003800000 */
.L_x_44:
[----:B-----5:R-:W-:Y:S01]  /*4280*/  LOP3.LUT R26, R26, 0xff, RZ, 0xc0, !PT ;  /* 0x000000ff1a1a7812 */ /* 0x020fe200078ec0ff */
[----:B------:R-:W-:Y:S01]  /*4290*/  BSSY B1, `(.L_x_46) ;  /* 0x0000013000017945 */ /* 0x000fe20003800000 */
[----:B------:R-:W-:Y:S02]  /*42a0*/  IADD3 R35, P1, R30, 0x8, RZ ;  /* 0x000000081e237810 */ /* 0x000fe40007f3e0ff */
[----:B------:R-:W-:-:S03]  /*42b0*/  F2FP.F16.E4M3.UNPACK_B R26, R26 ;  /* 0x0000001aff1a723e */ /* 0x000fc600020006ff */
[----:B------:R-:W-:Y:S01]  /*42c0*/  IMAD.X R30, RZ, RZ, R31, P1 ;  /* 0x000000ffff1e7224 */ /* 0x000fe200008e061f */
[----:B------:R-:W-:Y:S01]  /*42d0*/  ISETP.GE.AND P1, PT, R34, 0x9, PT ;  /* 0x000000092200780c */ /* 0x000fe20003f26270 */
[----:B--2---:R-:W-:Y:S01]  /*42e0*/  HADD2.F32 R27, -RZ, R26.H0_H0 ;  /* 0x2000001aff1b7230 */ /* 0x004fe20000004100 */
[----:B------:R-:W-:Y:S01]  /*42f0*/  PRMT R26, RZ, 0x7610, R26 ;  /* 0x00007610ff1a7816 */ /* 0x000fe2000000001a */
[----:B------:R-:W-:Y:S01]  /*4300*/  IMAD R30, R30, UR6, RZ ;  /* 0x000000061e1e7c24 */ /* 0x000fe2000f8e02ff */
[----:B------:R-:W-:Y:S01]  /*4310*/  ISETP.LT.OR P5, PT, R6, 0x1, !P1 ;  /* 0x000000010600780c */ /* 0x000fe20004fa1670 */
[----:B------:R-:W-:-:S04]  /*4320*/  IMAD.WIDE.U32 R4, R35, UR6, R4 ;  /* 0x0000000623047c25 */ /* 0x000fc8000f8e0004 */
[----:B------:R-:W-:Y:S01]  /*4330*/  FMUL R27, R27, R10 ;  /* 0x0000000a1b1b7220 */ /* 0x000fe20000400000 */
[----:B------:R-:W-:-:S03]  /*4340*/  IMAD R35, R35, UR7, R30 ;  /* 0x0000000723237c24 */ /* 0x000fc6000f8e021e */
[----:B------:R-:W-:Y:S01]  /*4350*/  FFMA R27, R210, R11, R27 ;  /* 0x0000000bd21b7223 */ /* 0x000fe2000000001b */
[----:B------:R-:W-:-:S04]  /*4360*/  IADD3 R4, P4, R4, UR8, RZ ;  /* 0x0000000804047c10 */ /* 0x000fc8000ff9e0ff */
[----:B------:R-:W-:Y:S02]  /*4370*/  F2FP.SATFINITE.E4M3.F32.PACK_AB_MERGE_C R27, RZ, R27, RZ ;  /* 0x0000001bff1b723e */ /* 0x000fe400048070ff */
[----:B------:R-:W-:-:S03]  /*4380*/  IADD3.X R5, R5, UR9, R35, P4, !PT ;  /* 0x0000000905057c10 */ /* 0x000fc6000a7fe423 */
[----:B------:R2:W-:Y:S01]  /*4390*/  @!P3 STG.E.U8 desc[UR18][R28.64+0x1], R27 ;  /* 0x0000011b1c00b986 */ /* 0x0005e2000c101112 */
[----:B------:R-:W-:Y:S05]  /*43a0*/  @P5 BRA `(.L_x_47) ;  /* 0x0000000000045947 */ /* 0x000fea0003800000 */
[----:B------:R4:W5:Y:S02]  /*43b0*/  LDG.E.U8 R26, desc[UR18][R4.64] ;  /* 0x00000012041a7981 */ /* 0x000964000c1e1100 */
.L_x_47:
[----:B------:R-:W-:Y:S05]  /*43c0*/  BSYNC B1 ;  /* 0x0000000000017941 */ /* 0x000fea0003800000 */
.L_x_46:
[----:B-----5:R-:W-:Y:S01]  /*43d0*/  LOP3.LUT R26, R26, 0xff, RZ, 0xc0, !PT ;  /* 0x000000ff1a1a7812 */ /* 0x020fe200078ec0ff */
[----:B------:R-:W-:Y:S01]  /*43e0*/  BSSY B1, `(.L_x_48) ;  /* 0x000000b000017945 */ /* 0x000fe20003800000 */
[----:B------:R-:W-:Y:S02]  /*43f0*/  ISETP.LT.OR P3, PT, R6, 0x2, !P1 ;  /* 0x000000020600780c */ /* 0x000fe40004f61670 */
[----:B------:R-:W-:-:S05]  /*4400*/  F2FP.F16.E4M3.UNPACK_B R26, R26 ;  /* 0x0000001aff1a723e */ /* 0x000fca00020006ff */
[----:B--2---:R-:W-:-:S05]  /*4410*/  HADD2.F32 R27, -RZ, R26.H0_H0 ;  /* 0x2000001aff1b7230 */ /* 0x004fca0000004100 */
[----:B------:R-:W-:-:S04]  /*4420*/  FMUL R26, R27, R10 ;  /* 0x0000000a1b1a7220 */ /* 0x000fc80000400000 */
[----:B------:R-:W-:-:S05]  /*4430*/  FFMA R26, R209, R11, R26 ;  /* 0x0000000bd11a7223 */ /* 0x000fca000000001a */
[----:B------:R-:W-:Y:S02]  /*4440*/  F2FP.SATFINITE.E4M3.F32.PACK_AB_MERGE_C R27, RZ, R26, RZ ;  /* 0x0000001aff1b723e */ /* 0x000fe400048070ff */
[----:B------:R-:W-:-:S03]  /*4450*/  PRMT R26, RZ, 0x7610, R26 ;  /* 0x00007610ff1a7816 */ /* 0x000fc6000000001a */
[----:B------:R2:W-:Y:S01]  /*4460*/  @!P5 STG.E.U8 desc[UR18][R32.64], R27 ;  /* 0x0000001b2000d986 */ /* 0x0005e2000c101112 */
[----:B------:R-:W-:Y:S05]  /*4470*/  @P3 BRA `(.L_x_49) ;  /* 0x0000000000043947 */ /* 0x000fea0003800000 */
[----:B------:R0:W5:Y:S02]  /*4480*/  LDG.E.U8 R26, desc[UR18][R4.64+0x1] ;  /* 0x00000112041a7981 */ /* 0x000164000c1e1100 */
.L_x_49:
[----:B------:R-:W-:Y:S05]  /*4490*/  BSYNC B1 ;  /* 0x0000000000017941 */ /* 0x000fea0003800000 */
.L_x_48:
[----:B-----5:R-:W-:Y:S01]  /*44a0*/  LOP3.LUT R26, R26, 0xff, RZ, 0xc0, !PT ;  /* 0x000000ff1a1a7812 */ /* 0x020fe200078ec0ff */
[----:B------:R-:W-:Y:S01]  /*44b0*/  BSSY B1, `(.L_x_50) ;  /* 0x000000b000017945 */ /* 0x000fe20003800000 */
[----:B------:R-:W-:Y:S02]  /*44c0*/  ISETP.LT.OR P4, PT, R6, 0x9, !P0 ;  /* 0x000000090600780c */ /* 0x000fe40004781670 */
[----:B------:R-:W-:-:S05]  /*44d0*/  F2FP.F16.E4M3.UNPACK_B R26, R26 ;  /* 0x0000001aff1a723e */ /* 0x000fca00020006ff */
[----:B--2---:R-:W-:Y:S01]  /*44e0*/  HADD2.F32 R27, -RZ, R26.H0_H0 ;  /* 0x2000001aff1b7230 */ /* 0x004fe20000004100 */
[----:B------:R-:W-:-:S04]  /*44f0*/  PRMT R26, RZ, 0x7610, R26 ;  /* 0x00007610ff1a7816 */ /* 0x000fc8000000001a */
[----:B------:R-:W-:-:S04]  /*4500*/  FMUL R27, R27, R10 ;  /* 0x0000000a1b1b7220 */ /* 0x000fc80000400000 */
[----:B------:R-:W-:-:S05]  /*4510*/  FFMA R27, R208, R11, R27 ;  /* 0x0000000bd01b7223 */ /* 0x000fca000000001b */
[----:B------:R-:W-:-:S05]  /*4520*/  F2FP.SATFINITE.E4M3.F32.PACK_AB_MERGE_C R27, RZ, R27, RZ ;  /* 0x0000001bff1b723e */ /* 0x000fca00048070ff */
[----:B------:R2:W-:Y:S01]  /*4530*/  @!P3 STG.E.U8 desc[UR18][R32.64+0x1], R27 ;  /* 0x0000011b2000b986 */ /* 0x0005e2000c101112 */
[----:B------:R-:W-:Y:S05]  /*4540*/  @P4 BRA `(.L_x_51) ;  /* 0x0000000000044947 */ /* 0x000fea0003800000 */
[----:B------:R0:W5:Y:S02]  /*4550*/  LDG.E.U8 R26, desc[UR18][R24.64+0x8] ;  /* 0x00000812181a7981 */ /* 0x000164000c1e1100 */
.L_x_51:
[----:B------:R-:W-:Y:S05]  /*4560*/  BSYNC B1 ;  /* 0x0000000000017941 */ /* 0x000fea0003800000 */
.L_x_50:
        /* <DEDUP_REMOVED lines=12> */
.L_x_53:
[----:B------:R-:W-:Y:S05]  /*4630*/  BSYNC B1 ;  /* 0x0000000000017941 */ /* 0x000fea0003800000 */
.L_x_52:
        /* <DEDUP_REMOVED lines=12> */
.L_x_55:
[----:B------:R-:W-:Y:S05]  /*4700*/  BSYNC B1 ;  /* 0x0000000000017941 */ /* 0x000fea0003800000 */
.L_x_54:
        /* <DEDUP_REMOVED lines=12> */
.L_x_57:
[----:B------:R-:W-:Y:S05]  /*47d0*/  BSYNC B1 ;  /* 0x0000000000017941 */ /* 0x000fea0003800000 */
.L_x_56:
        /* <DEDUP_REMOVED lines=12> */
.L_x_59:
[----:B------:R-:W-:Y:S05]  /*48a0*/  BSYNC B1 ;  /* 0x0000000000017941 */ /* 0x000fea0003800000 */
.L_x_58:
        /* <DEDUP_REMOVED lines=12> */
.L_x_61:
[----:B------:R-:W-:Y:S05]  /*4970*/  BSYNC B1 ;  /* 0x0000000000017941 */ /* 0x000fea0003800000 */
.L_x_60:
        /* <DEDUP_REMOVED lines=12> */
.L_x_63:
[----:B------:R-:W-:Y:S05]  /*4a40*/  BSYNC B1 ;  /* 0x0000000000017941 */ /* 0x000fea0003800000 */
.L_x_62:
        /* <DEDUP_REMOVED lines=12> */
.L_x_65:
[----:B------:R-:W-:Y:S05]  /*4b10*/  BSYNC B1 ;  /* 0x0000000000017941 */ /* 0x000fea0003800000 */
.L_x_64:
        /* <DEDUP_REMOVED lines=12> */
.L_x_67:
[----:B------:R-:W-:Y:S05]  /*4be0*/  BSYNC B1 ;  /* 0x0000000000017941 */ /* 0x000fea0003800000 */
.L_x_66:
        /* <DEDUP_REMOVED lines=12> */
.L_x_69:
[----:B------:R-:W-:Y:S05]  /*4cb0*/  BSYNC B1 ;  /* 0x0000000000017941 */ /* 0x000fea0003800000 */
.L_x_68:
        /* <DEDUP_REMOVED lines=12> */
.L_x_71:
[----:B------:R-:W-:Y:S05]  /*4d80*/  BSYNC B1 ;  /* 0x0000000000017941 */ /* 0x000fea0003800000 */
.L_x_70:
        /* <DEDUP_REMOVED lines=12> */
.L_x_73:
[----:B------:R-:W-:Y:S05]  /*4e50*/  BSYNC B1 ;  /* 0x0000000000017941 */ /* 0x000fea0003800000 */
.L_x_72:
        /* <DEDUP_REMOVED lines=12> */
.L_x_75:
[----:B------:R-:W-:Y:S05]  /*4f20*/  BSYNC B1 ;  /* 0x0000000000017941 */ /* 0x000fea0003800000 */
.L_x_74:
        /* <DEDUP_REMOVED lines=12> */
.L_x_77:
[----:B------:R-:W-:Y:S05]  /*4ff0*/  BSYNC B1 ;  /* 0x0000000000017941 */ /* 0x000fea0003800000 */
.L_x_76:
        /* <DEDUP_REMOVED lines=12> */
.L_x_79:
[----:B------:R-:W-:Y:S05]  /*50c0*/  BSYNC B1 ;  /* 0x0000000000017941 */ /* 0x000fea0003800000 */
.L_x_78:
        /* <DEDUP_REMOVED lines=12> */
.L_x_81:
[----:B------:R-:W-:Y:S05]  /*5190*/  BSYNC B1 ;  /* 0x0000000000017941 */ /* 0x000fea0003800000 */
.L_x_80:
        /* <DEDUP_REMOVED lines=12> */
.L_x_83:
[----:B------:R-:W-:Y:S05]  /*5260*/  BSYNC B1 ;  /* 0x0000000000017941 */ /* 0x000fea0003800000 */
.L_x_82:
        /* <DEDUP_REMOVED lines=12> */
.L_x_85:
[----:B------:R-:W-:Y:S05]  /*5330*/  BSYNC B1 ;  /* 0x0000000000017941 */ /* 0x000fea0003800000 */
.L_x_84:
        /* <DEDUP_REMOVED lines=12> */
.L_x_87:
[----:B------:R-:W-:Y:S05]  /*5400*/  BSYNC B1 ;  /* 0x0000000000017941 */ /* 0x000fea0003800000 */
.L_x_86:
        /* <DEDUP_REMOVED lines=12> */
.L_x_89:
[----:B------:R-:W-:Y:S05]  /*54d0*/  BSYNC B1 ;  /* 0x0000000000017941 */ /* 0x000fea0003800000 */
.L_x_88:
        /* <DEDUP_REMOVED lines=12> */
.L_x_91:
[----:B------:R-:W-:Y:S05]  /*55a0*/  BSYNC B1 ;  /* 0x0000000000017941 */ /* 0x000fea0003800000 */
.L_x_90:
        /* <DEDUP_REMOVED lines=12> */
.L_x_93:
[----:B------:R-:W-:Y:S05]  /*5670*/  BSYNC B1 ;  /* 0x0000000000017941 */ /* 0x000fea0003800000 */
.L_x_92:
        /* <DEDUP_REMOVED lines=12> */
.L_x_95:
[----:B------:R-:W-:Y:S05]  /*5740*/  BSYNC B1 ;  /* 0x0000000000017941 */ /* 0x000fea0003800000 */
.L_x_94:
        /* <DEDUP_REMOVED lines=12> */
.L_x_97:
[----:B------:R-:W-:Y:S05]  /*5810*/  BSYNC B1 ;  /* 0x0000000000017941 */ /* 0x000fea0003800000 */
.L_x_96:
        /* <DEDUP_REMOVED lines=12> */
.L_x_99:
[----:B------:R-:W-:Y:S05]  /*58e0*/  BSYNC B1 ;  /* 0x0000000000017941 */ /* 0x000fea0003800000 */
.L_x_98:
        /* <DEDUP_REMOVED lines=12> */
.L_x_101:
[----:B------:R-:W-:Y:S05]  /*59b0*/  BSYNC B1 ;  /* 0x0000000000017941 */ /* 0x000fea0003800000 */
.L_x_100:
        /* <DEDUP_REMOVED lines=12> */
.L_x_103:
[----:B------:R-:W-:Y:S05]  /*5a80*/  BSYNC B1 ;  /* 0x0000000000017941 */ /* 0x000fea0003800000 */
.L_x_102:
        /* <DEDUP_REMOVED lines=12> */
.L_x_105:
[----:B------:R-:W-:Y:S05]  /*5b50*/  BSYNC B1 ;  /* 0x0000000000017941 */ /* 0x000fea0003800000 */
.L_x_104:
        /* <DEDUP_REMOVED lines=12> */
.L_x_107:
[----:B------:R-:W-:Y:S05]  /*5c20*/  BSYNC B1 ;  /* 0x0000000000017941 */ /* 0x000fea0003800000 */
.L_x_106:
        /* <DEDUP_REMOVED lines=12> */
.L_x_109:
[----:B------:R-:W-:Y:S05]  /*5cf0*/  BSYNC B1 ;  /* 0x0000000000017941 */ /* 0x000fea0003800000 */
.L_x_108:
        /* <DEDUP_REMOVED lines=12> */
.L_x_111:
[----:B------:R-:W-:Y:S05]  /*5dc0*/  BSYNC B1 ;  /* 0x0000000000017941 */ /* 0x000fea0003800000 */
.L_x_110:
        /* <DEDUP_REMOVED lines=12> */
.L_x_113:
[----:B------:R-:W-:Y:S05]  /*5e90*/  BSYNC B1 ;  /* 0x0000000000017941 */ /* 0x000fea0003800000 */
.L_x_112:
        /* <DEDUP_REMOVED lines=12> */
.L_x_115:
[----:B------:R-:W-:Y:S05]  /*5f60*/  BSYNC B1 ;  /* 0x0000000000017941 */ /* 0x000fea0003800000 */
.L_x_114:
        /* <DEDUP_REMOVED lines=12> */
.L_x_117:
[----:B------:R-:W-:Y:S05]  /*6030*/  BSYNC B1 ;  /* 0x0000000000017941 */ /* 0x000fea0003800000 */
.L_x_116:
        /* <DEDUP_REMOVED lines=12> */
.L_x_119:
[----:B------:R-:W-:Y:S05]  /*6100*/  BSYNC B1 ;  /* 0x0000000000017941 */ /* 0x000fea0003800000 */
.L_x_118:
        /* <DEDUP_REMOVED lines=12> */
.L_x_121:
[----:B------:R-:W-:Y:S05]  /*61d0*/  BSYNC B1 ;  /* 0x0000000000017941 */ /* 0x000fea0003800000 */
.L_x_120:
        /* <DEDUP_REMOVED lines=12> */
.L_x_123:
[----:B------:R-:W-:Y:S05]  /*62a0*/  BSYNC B1 ;  /* 0x0000000000017941 */ /* 0x000fea0003800000 */
.L_x_122:
        /* <DEDUP_REMOVED lines=12> */
.L_x_125:
[----:B------:R-:W-:Y:S05]  /*6370*/  BSYNC B1 ;  /* 0x0000000000017941 */ /* 0x000fea0003800000 */
.L_x_124:
        /* <DEDUP_REMOVED lines=12> */
.L_x_127:
[----:B------:R-:W-:Y:S05]  /*6440*/  BSYNC B1 ;  /* 0x0000000000017941 */ /* 0x000fea0003800000 */
.L_x_126:
        /* <DEDUP_REMOVED lines=12> */
.L_x_129:
[----:B------:R-:W-:Y:S05]  /*6510*/  BSYNC B1 ;  /* 0x0000000000017941 */ /* 0x000fea0003800000 */
.L_x_128:
        /* <DEDUP_REMOVED lines=12> */
.L_x_131:
[----:B------:R-:W-:Y:S05]  /*65e0*/  BSYNC B1 ;  /* 0x0000000000017941 */ /* 0x000fea0003800000 */
.L_x_130:
        /* <DEDUP_REMOVED lines=12> */
.L_x_133:
[----:B------:R-:W-:Y:S05]  /*66b0*/  BSYNC B1 ;  /* 0x0000000000017941 */ /* 0x000fea0003800000 */
.L_x_132:
        /* <DEDUP_REMOVED lines=12> */
.L_x_135:
[----:B------:R-:W-:Y:S05]  /*6780*/  BSYNC B1 ;  /* 0x0000000000017941 */ /* 0x000fea0003800000 */
.L_x_134:
        /* <DEDUP_REMOVED lines=12> */
.L_x_137:
[----:B------:R-:W-:Y:S05]  /*6850*/  BSYNC B1 ;  /* 0x0000000000017941 */ /* 0x000fea0003800000 */
.L_x_136:
        /* <DEDUP_REMOVED lines=12> */
.L_x_139:
[----:B------:R-:W-:Y:S05]  /*6920*/  BSYNC B1 ;  /* 0x0000000000017941 */ /* 0x000fea0003800000 */
.L_x_138:
        /* <DEDUP_REMOVED lines=12> */
.L_x_141:
[----:B------:R-:W-:Y:S05]  /*69f0*/  BSYNC B1 ;  /* 0x0000000000017941 */ /* 0x000fea0003800000 */
.L_x_140:
        /* <DEDUP_REMOVED lines=12> */
.L_x_143:
[----:B------:R-:W-:Y:S05]  /*6ac0*/  BSYNC B1 ;  /* 0x0000000000017941 */ /* 0x000fea0003800000 */
.L_x_142:
        /* <DEDUP_REMOVED lines=12> */
.L_x_145:
[----:B------:R-:W-:Y:S05]  /*6b90*/  BSYNC B1 ;  /* 0x0000000000017941 */ /* 0x000fea0003800000 */
.L_x_144:
        /* <DEDUP_REMOVED lines=12> */
.L_x_147:
[----:B------:R-:W-:Y:S05]  /*6c60*/  BSYNC B1 ;  /* 0x0000000000017941 */ /* 0x000fea0003800000 */
.L_x_146:
        /* <DEDUP_REMOVED lines=12> */
.L_x_149:
[----:B------:R-:W-:Y:S05]  /*6d30*/  BSYNC B1 ;  /* 0x0000000000017941 */ /* 0x000fea0003800000 */
.L_x_148:
        /* <DEDUP_REMOVED lines=12> */
.L_x_151:
[----:B------:R-:W-:Y:S05]  /*6e00*/  BSYNC B1 ;  /* 0x0000000000017941 */ /* 0x000fea0003800000 */
.L_x_150:
        /* <DEDUP_REMOVED lines=12> */
.L_x_153:
[----:B------:R-:W-:Y:S05]  /*6ed0*/  BSYNC B1 ;  /* 0x0000000000017941 */ /* 0x000fea0003800000 */
.L_x_152:
        /* <DEDUP_REMOVED lines=12> */
.L_x_155:
[----:B------:R-:W-:Y:S05]  /*6fa0*/  BSYNC B1 ;  /* 0x0000000000017941 */ /* 0x000fea0003800000 */
.L_x_154:
        /* <DEDUP_REMOVED lines=12> */
.L_x_157:
[----:B------:R-:W-:Y:S05]  /*7070*/  BSYNC B1 ;  /* 0x0000000000017941 */ /* 0x000fea0003800000 */
.L_x_156:
        /* <DEDUP_REMOVED lines=12> */
.L_x_159:
[----:B------:R-:W-:Y:S05]  /*7140*/  BSYNC B1 ;  /* 0x0000000000017941 */ /* 0x000fea0003800000 */
.L_x_158:
        /* <DEDUP_REMOVED lines=12> */
.L_x_161:
[----:B------:R-:W-:Y:S05]  /*7210*/  BSYNC B1 ;  /* 0x0000000000017941 */ /* 0x000fea0003800000 */
.L_x_160:
        /* <DEDUP_REMOVED lines=12> */
.L_x_163:
[----:B------:R-:W-:Y:S05]  /*72e0*/  BSYNC B1 ;  /* 0x0000000000017941 */ /* 0x000fea0003800000 */
.L_x_162:
        /* <DEDUP_REMOVED lines=12> */
.L_x_165:
[----:B------:R-:W-:Y:S05]  /*73b0*/  BSYNC B1 ;  /* 0x0000000000017941 */ /* 0x000fea0003800000 */
.L_x_164:
        /* <DEDUP_REMOVED lines=12> */
.L_x_167:
[----:B------:R-:W-:Y:S05]  /*7480*/  BSYNC B1 ;  /* 0x0000000000017941 */ /* 0x000fea0003800000 */
.L_x_166:
        /* <DEDUP_REMOVED lines=12> */
.L_x_169:
[----:B------:R-:W-:Y:S05]  /*7550*/  BSYNC B1 ;  /* 0x0000000000017941 */ /* 0x000fea0003800000 */
.L_x_168:
        /* <DEDUP_REMOVED lines=12> */
.L_x_171:
[----:B------:R-:W-:Y:S05]  /*7620*/  BSYNC B1 ;  /* 0x0000000000017941 */ /* 0x000fea0003800000 */
.L_x_170:
        /* <DEDUP_REMOVED lines=12> */
.L_x_173:
[----:B------:R-:W-:Y:S05]  /*76f0*/  BSYNC B1 ;  /* 0x0000000000017941 */ /* 0x000fea0003800000 */
.L_x_172:
        /* <DEDUP_REMOVED lines=12> */
.L_x_175:
[----:B------:R-:W-:Y:S05]  /*77c0*/  BSYNC B1 ;  /* 0x0000000000017941 */ /* 0x000fea0003800000 */
.L_x_174:
        /* <DEDUP_REMOVED lines=12> */
.L_x_177:
[----:B------:R-:W-:Y:S05]  /*7890*/  BSYNC B1 ;  /* 0x0000000000017941 */ /* 0x000fea0003800000 */
.L_x_176:
        /* <DEDUP_REMOVED lines=12> */
.L_x_179:
[----:B------:R-:W-:Y:S05]  /*7960*/  BSYNC B1 ;  /* 0x0000000000017941 */ /* 0x000fea0003800000 */
.L_x_178:
        /* <DEDUP_REMOVED lines=12> */
.L_x_181:
[----:B------:R-:W-:Y:S05]  /*7a30*/  BSYNC B1 ;  /* 0x0000000000017941 */ /* 0x000fea0003800000 */
.L_x_180:
        /* <DEDUP_REMOVED lines=12> */
.L_x_183:
[----:B------:R-:W-:Y:S05]  /*7b00*/  BSYNC B1 ;  /* 0x0000000000017941 */ /* 0x000fea0003800000 */
.L_x_182:
        /* <DEDUP_REMOVED lines=12> */
.L_x_185:
[----:B------:R-:W-:Y:S05]  /*7bd0*/  BSYNC B1 ;  /* 0x0000000000017941 */ /* 0x000fea0003800000 */
.L_x_184:
        /* <DEDUP_REMOVED lines=12> */
.L_x_187:
[----:B------:R-:W-:Y:S05]  /*7ca0*/  BSYNC B1 ;  /* 0x0000000000017941 */ /* 0x000fea0003800000 */
.L_x_186:
        /* <DEDUP_REMOVED lines=12> */
.L_x_189:
[----:B------:R-:W-:Y:S05]  /*7d70*/  BSYNC B1 ;  /* 0x0000000000017941 */ /* 0x000fea0003800000 */
.L_x_188:
        /* <DEDUP_REMOVED lines=12> */
.L_x_191:
[----:B------:R-:W-:Y:S05]  /*7e40*/  BSYNC B1 ;  /* 0x0000000000017941 */ /* 0x000fea0003800000 */
.L_x_190:
        /* <DEDUP_REMOVED lines=12> */
.L_x_193:
[----:B------:R-:W-:Y:S05]  /*7f10*/  BSYNC B1 ;  /* 0x0000000000017941 */ /* 0x000fea0003800000 */
.L_x_192:
        /* <DEDUP_REMOVED lines=12> */
.L_x_195:
[----:B------:R-:W-:Y:S05]  /*7fe0*/  BSYNC B1 ;  /* 0x0000000000017941 */ /* 0x000fea0003800000 */
.L_x_194:
        /* <DEDUP_REMOVED lines=12> */
.L_x_197:
[----:B------:R-:W-:Y:S05]  /*80b0*/  BSYNC B1 ;  /* 0x0000000000017941 */ /* 0x000fea0003800000 */
.L_x_196:
        /* <DEDUP_REMOVED lines=12> */
.L_x_199:
[----:B------:R-:W-:Y:S05]  /*8180*/  BSYNC B1 ;  /* 0x0000000000017941 */ /* 0x000fea0003800000 */
.L_x_198:
        /* <DEDUP_REMOVED lines=12> */
.L_x_201:
[----:B------:R-:W-:Y:S05]  /*8250*/  BSYNC B1 ;  /* 0x0000000000017941 */ /* 0x000fea0003800000 */
.L_x_200:
        /* <DEDUP_REMOVED lines=12> */
.L_x_203:
[----:B------:R-:W-:Y:S05]  /*8320*/  BSYNC B1 ;  /* 0x0000000000017941 */ /* 0x000fea0003800000 */
.L_x_202:
        /* <DEDUP_REMOVED lines=12> */
.L_x_205:
[----:B------:R-:W-:Y:S05]  /*83f0*/  BSYNC B1 ;  /* 0x0000000000017941 */ /* 0x000fea0003800000 */
.L_x_204:
        /* <DEDUP_REMOVED lines=12> */
.L_x_207:
[----:B------:R-:W-:Y:S05]  /*84c0*/  BSYNC B1 ;  /* 0x0000000000017941 */ /* 0x000fea0003800000 */
.L_x_206:
        /* <DEDUP_REMOVED lines=12> */
.L_x_209:
[----:B------:R-:W-:Y:S05]  /*8590*/  BSYNC B1 ;  /* 0x0000000000017941 */ /* 0x000fea0003800000 */
.L_x_208:
        /* <DEDUP_REMOVED lines=12> */
.L_x_211:
[----:B------:R-:W-:Y:S05]  /*8660*/  BSYNC B1 ;  /* 0x0000000000017941 */ /* 0x000fea0003800000 */
.L_x_210:
        /* <DEDUP_REMOVED lines=12> */
.L_x_213:
[----:B------:R-:W-:Y:S05]  /*8730*/  BSYNC B1 ;  /* 0x0000000000017941 */ /* 0x000fea0003800000 */
.L_x_212:
        /* <DEDUP_REMOVED lines=12> */
.L_x_215:
[----:B------:R-:W-:Y:S05]  /*8800*/  BSYNC B1 ;  /* 0x0000000000017941 */ /* 0x000fea0003800000 */
.L_x_214:
        /* <DEDUP_REMOVED lines=12> */
.L_x_217:
[----:B------:R-:W-:Y:S05]  /*88d0*/  BSYNC B1 ;  /* 0x0000000000017941 */ /* 0x000fea0003800000 */
.L_x_216:
        /* <DEDUP_REMOVED lines=12> */
.L_x_219:
[----:B------:R-:W-:Y:S05]  /*89a0*/  BSYNC B1 ;  /* 0x0000000000017941 */ /* 0x000fea0003800000 */
.L_x_218:
        /* <DEDUP_REMOVED lines=12> */
.L_x_221:
[----:B------:R-:W-:Y:S05]  /*8a70*/  BSYNC B1 ;  /* 0x0000000000017941 */ /* 0x000fea0003800000 */
.L_x_220:
        /* <DEDUP_REMOVED lines=12> */
.L_x_223:
[----:B------:R-:W-:Y:S05]  /*8b40*/  BSYNC B1 ;  /* 0x0000000000017941 */ /* 0x000fea0003800000 */
.L_x_222:
[----:B-----5:R-:W-:Y:S01]  /*8b50*/  LOP3.LUT R26, R26, 0xff, RZ, 0xc0, !PT ;  /* 0x000000ff1a1a7812 */ /* 0x020fe200078ec0ff */
[----:B------:R-:W-:Y:S01]  /*8b60*/  BSSY B1, `(.L_x_224) ;  /* 0x000000b000017945 */ /* 0x000fe20003800000 */
[----:B------:R-:W-:Y:S02]  /*8b70*/  ISETP.LT.OR P3, PT, R6, 0xb2, !P1 ;  /* 0x000000b20600780c */ /* 0x000fe40004f61670 */
[----:B------:R-:W-:-:S05]  /*8b80*/  F2FP.F16.E4M3.UNPACK_B R26, R26 ;  /* 0x0000001aff1a723e */ /* 0x000fca00020006ff */
[----:B--2---:R-:W-:-:S05]  /*8b90*/  HADD2.F32 R27, -RZ, R26.H0_H0 ;  /* 0x2000001aff1b7230 */ /* 0x004fca0000004100 */
[----:B------:R-:W-:-:S04]  /*8ba0*/  FMUL R26, R27, R10 ;  /* 0x0000000a1b1a7220 */ /* 0x000fc80000400000 */
[----:B------:R-:W-:Y:S01]  /*8bb0*/  FFMA R26, R23, R11, R26 ;  /* 0x0000000b171a7223 */ /* 0x000fe2000000001a */
[----:B------:R-:W-:-:S04]  /*8bc0*/  PRMT R23, RZ, 0x7610, R23 ;  /* 0x00007610ff177816 */ /* 0x000fc80000000017 */
[----:B------:R-:W-:-:S05]  /*8bd0*/  F2FP.SATFINITE.E4M3.F32.PACK_AB_MERGE_C R27, RZ, R26, RZ ;  /* 0x0000001aff1b723e */ /* 0x000fca00048070ff */
[----:B------:R2:W-:Y:S01]  /*8be0*/  @!P4 STG.E.U8 desc[UR18][R32.64+0xb0], R27 ;  /* 0x0000b01b2000c986 */ /* 0x0005e2000c101112 */
[----:B------:R-:W-:Y:S05]  /*8bf0*/  @P3 BRA `(.L_x_225) ;  /* 0x0000000000043947 */ /* 0x000fea0003800000 */
[----:B------:R0:W5:Y:S02]  /*8c00*/  LDG.E.U8 R23, desc[UR18][R4.64+0xb1] ;  /* 0x0000b11204177981 */ /* 0x000164000c1e1100 */
.L_x_225:
[----:B------:R-:W-:Y:S05]  /*8c10*/  BSYNC B1 ;  /* 0x0000000000017941 */ /* 0x000fea0003800000 */
.L_x_224:
[----:B-----5:R-:W-:Y:S01]  /*8c20*/  LOP3.LUT R23, R23, 0xff, RZ, 0xc0, !PT ;  /* 0x000000ff17177812 */ /* 0x020fe200078ec0ff */
[----:B------:R-:W-:Y:S01]  /*8c30*/  BSSY B1, `(.L_x_226) ;  /* 0x000000b000017945 */ /* 0x000fe20003800000 */
[----:B------:R-:W-:Y:S02]  /*8c40*/  ISETP.LT.OR P4, PT, R6, 0xb9, !P0 ;  /* 0x000000b90600780c */ /* 0x000fe40004781670 */
[----:B------:R-:W-:-:S05]  /*8c50*/  F2FP.F16.E4M3.UNPACK_B R23, R23 ;  /* 0x00000017ff17723e */ /* 0x000fca00020006ff */
[----:B------:R-:W-:-:S05]  /*8c60*/  HADD2.F32 R23, -RZ, R23.H0_H0 ;  /* 0x20000017ff177230 */ /* 0x000fca0000004100 */
[----:B------:R-:W-:-:S04]  /*8c70*/  FMUL R23, R23, R10 ;  /* 0x0000000a17177220 */ /* 0x000fc80000400000 */
[----:B------:R-:W-:Y:S01]  /*8c80*/  FFMA R23, R22, R11, R23 ;  /* 0x0000000b16177223 */ /* 0x000fe20000000017 */
[----:B------:R-:W-:-:S04]  /*8c90*/  PRMT R22, RZ, 0x7610, R22 ;  /* 0x00007610ff167816 */ /* 0x000fc80000000016 */
[----:B------:R-:W-:-:S05]  /*8ca0*/  F2FP.SATFINITE.E4M3.F32.PACK_AB_MERGE_C R23, RZ, R23, RZ ;  /* 0x00000017ff17723e */ /* 0x000fca00048070ff */
[----:B------:R0:W-:Y:S01]  /*8cb0*/  @!P3 STG.E.U8 desc[UR18][R32.64+0xb1], R23 ;  /* 0x0000b1172000b986 */ /* 0x0001e2000c101112 */
[----:B------:R-:W-:Y:S05]  /*8cc0*/  @P4 BRA `(.L_x_227) ;  /* 0x0000000000044947 */ /* 0x000fea0003800000 */
[----:B------:R0:W5:Y:S02]  /*8cd0*/  LDG.E.U8 R22, desc[UR18][R24.64+0xb8] ;  /* 0x0000b81218167981 */ /* 0x000164000c1e1100 */
.L_x_227:
[----:B------:R-:W-:Y:S05]  /*8ce0*/  BSYNC B1 ;  /* 0x0000000000017941 */ /* 0x000fea0003800000 */
.L_x_226:
[----:B-----5:R-:W-:Y:S01]  /*8cf0*/  LOP3.LUT R22, R22, 0xff, RZ, 0xc0, !PT ;  /* 0x000000ff16167812 */ /* 0x020fe200078ec0ff */
[----:B------:R-:W-:Y:S01]  /*8d00*/  BSSY B1, `(.L_x_228) ;  /* 0x000000b000017945 */ /* 0x000fe20003800000 */
[----:B------:R-:W-:Y:S02]  /*8d10*/  ISETP.LT.OR P0, PT, R6, 0xba, !P0 ;  /* 0x000000ba0600780c */ /* 0x000fe40004701670 */
[----:B------:R-:W-:-:S05]  /*8d20*/  F2FP.F16.E4M3.UNPACK_B R22, R22 ;  /* 0x00000016ff16723e */ /* 0x000fca00020006ff */
[----:B0-----:R-:W-:-:S05]  /*8d30*/  HADD2.F32 R23, -RZ, R22.H0_H0 ;  /* 0x20000016ff177230 */ /* 0x001fca0000004100 */
[----:B------:R-:W-:-:S04]  /*8d40*/  FMUL R22, R23, R10 ;  /* 0x0000000a17167220 */ /* 0x000fc80000400000 */
[----:B------:R-:W-:Y:S01]  /*8d50*/  FFMA R22, R21, R11, R22 ;  /* 0x0000000b15167223 */ /* 0x000fe20000000016 */
[----:B------:R-:W-:-:S04]  /*8d60*/  PRMT R21, RZ, 0x7610, R21 ;  /* 0x00007610ff157816 */ /* 0x000fc80000000015 */
[----:B------:R-:W-:-:S05]  /*8d70*/  F2FP.SATFINITE.E4M3.F32.PACK_AB_MERGE_C R23, RZ, R22, RZ ;  /* 0x00000016ff17723e */ /* 0x000fca00048070ff */
[----:B------:R0:W-:Y:S01]  /*8d80*/  @!P4 STG.E.U8 desc[UR18][R28.64+0xb8], R23 ;  /* 0x0000b8171c00c986 */ /* 0x0001e2000c101112 */
[----:B------:R-:W-:Y:S05]  /*8d90*/  @P0 BRA `(.L_x_229) ;  /* 0x0000000000040947 */ /* 0x000fea0003800000 */
[----:B------:R0:W5:Y:S02]  /*8da0*/  LDG.E.U8 R21, desc[UR18][R24.64+0xb9] ;  /* 0x0000b91218157981 */ /* 0x000164000c1e1100 */
.L_x_229:
[----:B------:R-:W-:Y:S05]  /*8db0*/  BSYNC B1 ;  /* 0x0000000000017941 */ /* 0x000fea0003800000 */
.L_x_228:
        /* <DEDUP_REMOVED lines=12> */
.L_x_231:
[----:B------:R-:W-:Y:S05]  /*8e80*/  BSYNC B1 ;  /* 0x0000000000017941 */ /* 0x000fea0003800000 */
.L_x_230:
[----:B-----5:R-:W-:Y:S01]  /*8e90*/  LOP3.LUT R20, R20, 0xff, RZ, 0xc0, !PT ;  /* 0x000000ff14147812 */ /* 0x020fe200078ec0ff */
[----:B------:R-:W-:Y:S01]  /*8ea0*/  BSSY B1, `(.L_x_232) ;  /* 0x000000b000017945 */ /* 0x000fe20003800000 */
[----:B------:R-:W-:Y:S02]  /*8eb0*/  ISETP.LT.OR P1, PT, R6, 0xba, !P1 ;  /* 0x000000ba0600780c */ /* 0x000fe40004f21670 */
[----:B------:R-:W-:Y:S02]  /*8ec0*/  F2FP.F16.E4M3.UNPACK_B R20, R20 ;  /* 0x00000014ff14723e */ /* 0x000fe400020006ff */
[----:B------:R-:W-:-:S03]  /*8ed0*/  PRMT R6, RZ, 0x7610, R6 ;  /* 0x00007610ff067816 */ /* 0x000fc60000000006 */
[----:B0-----:R-:W-:-:S05]  /*8ee0*/  HADD2.F32 R21, -RZ, R20.H0_H0 ;  /* 0x20000014ff157230 */ /* 0x001fca0000004100 */
[----:B------:R-:W-:-:S04]  /*8ef0*/  FMUL R20, R21, R10 ;  /* 0x0000000a15147220 */ /* 0x000fc80000400000 */
[----:B------:R-:W-:-:S05]  /*8f00*/  FFMA R20, R19, R11, R20 ;  /* 0x0000000b13147223 */ /* 0x000fca0000000014 */
[----:B------:R-:W-:-:S05]  /*8f10*/  F2FP.SATFINITE.E4M3.F32.PACK_AB_MERGE_C R19, RZ, R20, RZ ;  /* 0x00000014ff13723e */ /* 0x000fca00048070ff */
[----:B------:R0:W-:Y:S01]  /*8f20*/  @!P3 STG.E.U8 desc[UR18][R32.64+0xb8], R19 ;  /* 0x0000b8132000b986 */ /* 0x0001e2000c101112 */
[----:B------:R-:W-:Y:S05]  /*8f30*/  @P1 BRA `(.L_x_233) ;  /* 0x0000000000041947 */ /* 0x000fea0003800000 */
[----:B------:R0:W5:Y:S02]  /*8f40*/  LDG.E.U8 R6, desc[UR18][R4.64+0xb9] ;  /* 0x0000b91204067981 */ /* 0x000164000c1e1100 */
.L_x_233:
[----:B------:R-:W-:Y:S05]  /*8f50*/  BSYNC B1 ;  /* 0x0000000000017941 */ /* 0x000fea0003800000 */
.L_x_232:
[----:B------:R-:W-:Y:S05]  /*8f60*/  @P1 BRA `(.L_x_234) ;  /* 0x0000001800281947 */ /* 0x000fea0003800000 */
[----:B-----5:R-:W-:-:S04]  /*8f70*/  LOP3.LUT R6, R6, 0xff, RZ, 0xc0, !PT ;  /* 0x000000ff06067812 */ /* 0x020fc800078ec0ff */
[----:B------:R-:W-:-:S05]  /*8f80*/  F2FP.F16.E4M3.UNPACK_B R6, R6 ;  /* 0x00000006ff06723e */ /* 0x000fca00020006ff */
[----:B0---4-:R-:W-:-:S05]  /*8f90*/  HADD2.F32 R5, -RZ, R6.H0_H0 ;  /* 0x20000006ff057230 */ /* 0x011fca0000004100 */
[----:B------:R-:W-:-:S04]  /*8fa0*/  FMUL R5, R5, R10 ;  /* 0x0000000a05057220 */ /* 0x000fc80000400000 */
[----:B------:R-:W-:-:S05]  /*8fb0*/  FFMA R5, R18, R11, R5 ;  /* 0x0000000b12057223 */ /* 0x000fca0000000005 */
[----:B------:R-:W-:-:S05]  /*8fc0*/  F2FP.SATFINITE.E4M3.F32.PACK_AB_MERGE_C R5, RZ, R5, RZ ;  /* 0x00000005ff05723e */ /* 0x000fca00048070ff */
[----:B------:R0:W-:Y:S01]  /*8fd0*/  STG.E.U8 desc[UR18][R32.64+0xb9], R5 ;  /* 0x0000b90520007986 */ /* 0x0001e2000c101112 */
[----:B------:R-:W-:Y:S05]  /*8fe0*/  BRA `(.L_x_234) ;  /* 0x0000001800087947 */ /* 0x000fea0003800000 */
.L_x_41:
[----:B------:R-:W-:Y:S01]  /*8ff0*/  ISETP.GE.AND P1, PT, R34, 0x1, PT ;  /* 0x000000012200780c */ /* 0x000fe20003f26270 */
[-C--:B--2---:R-:W-:Y:S01]  /*9000*/  FMUL R211, R211, R11.reuse ;  /* 0x0000000bd3d37220 */ /* 0x084fe20000400000 */
[-C--:B------:R-:W-:Y:S01]  /*9010*/  FMUL R210, R210, R11.reuse ;  /* 0x0000000bd2d27220 */ /* 0x080fe20000400000 */
[----:B------:R-:W-:Y:S01]  /*9020*/  ISETP.GE.AND P0, PT, R34, 0x9, PT ;  /* 0x000000092200780c */ /* 0x000fe20003f06270 */
[-C--:B------:R-:W-:Y:S01]  /*9030*/  FMUL R209, R209, R11.reuse ;  /* 0x0000000bd1d17220 */ /* 0x080fe20000400000 */
[----:B------:R-:W-:Y:S01]  /*9040*/  ISETP.LT.OR P4, PT, R6, 0x1, !P1 ;  /* 0x000000010600780c */ /* 0x000fe20004f81670 */
[-C--:B------:R-:W-:Y:S01]  /*9050*/  FMUL R208, R208, R11.reuse ;  /* 0x0000000bd0d07220 */ /* 0x080fe20000400000 */
[----:B------:R-:W-:Y:S01]  /*9060*/  ISETP.LT.OR P5, PT, R6, 0x2, !P1 ;  /* 0x000000020600780c */ /* 0x000fe20004fa1670 */
[----:B------:R-:W-:Y:S01]  /*9070*/  FMUL R207, R207, R11 ;  /* 0x0000000bcfcf7220 */ /* 0x000fe20000400000 */
[----:B------:R-:W-:Y:S01]  /*9080*/  F2FP.SATFINITE.E4M3.F32.PACK_AB_MERGE_C R211, RZ, R211, RZ ;  /* 0x000000d3ffd3723e */ /* 0x000fe200048070ff */
[-C--:B------:R-:W-:Y:S01]  /*9090*/  FMUL R206, R206, R11.reuse ;  /* 0x0000000bcece7220 */ /* 0x080fe20000400000 */
[----:B------:R-:W-:Y:S01]  /*90a0*/  F2FP.SATFINITE.E4M3.F32.PACK_AB_MERGE_C R5, RZ, R210, RZ ;  /* 0x000000d2ff05723e */ /* 0x000fe200048070ff */
[-C--:B------:R-:W-:Y:S01]  /*90b0*/  FMUL R205, R205, R11.reuse ;  /* 0x0000000bcdcd7220 */ /* 0x080fe20000400000 */
[----:B------:R-:W-:Y:S01]  /*90c0*/  ISETP.LT.OR P3, PT, R6, 0x1, !P0 ;  /* 0x000000010600780c */ /* 0x000fe20004761670 */
[-C--:B------:R-:W-:Y:S01]  /*90d0*/  FMUL R204, R204, R11.reuse ;  /* 0x0000000bcccc7220 */ /* 0x080fe20000400000 */
[C---:B------:R-:W-:Y:S01]  /*90e0*/  ISETP.LT.OR P6, PT, R6.reuse, 0xa, !P1 ;  /* 0x0000000a0600780c */ /* 0x040fe20004fc1670 */
[----:B------:R-:W-:Y:S01]  /*90f0*/  FMUL R203, R203, R11 ;  /* 0x0000000bcbcb7220 */ /* 0x000fe20000400000 */
[----:B------:R-:W-:Y:S01]  /*9100*/  F2FP.SATFINITE.E4M3.F32.PACK_AB_MERGE_C R209, RZ, R209, RZ ;  /* 0x000000d1ffd1723e */ /* 0x000fe200048070ff */
[----:B------:R-:W-:Y:S01]  /*9110*/  @!P4 STG.E.U8 desc[UR18][R28.64], R211 ;  /* 0x000000d31c00c986 */ /* 0x000fe2000c101112 */
[----:B------:R-:W-:Y:S01]  /*9120*/  ISETP.LT.OR P4, PT, R6, 0x2, !P0 ;  /* 0x000000020600780c */ /* 0x000fe20004781670 */
[-C--:B------:R-:W-:Y:S01]  /*9130*/  FMUL R202, R202, R11.reuse ;  /* 0x0000000bcaca7220 */ /* 0x080fe20000400000 */
[----:B------:R-:W-:Y:S01]  /*9140*/  F2FP.SATFINITE.E4M3.F32.PACK_AB_MERGE_C R25, RZ, R208, RZ ;  /* 0x000000d0ff19723e */ /* 0x000fe200048070ff */
[----:B------:R1:W-:Y:S01]  /*9150*/  @!P5 STG.E.U8 desc[UR18][R28.64+0x1], R5 ;  /* 0x000001051c00d986 */ /* 0x0003e2000c101112 */
[C---:B------:R-:W-:Y:S01]  /*9160*/  ISETP.LT.OR P5, PT, R6.reuse, 0x9, !P1 ;  /* 0x000000090600780c */ /* 0x040fe20004fa1670 */
[----:B------:R-:W-:Y:S01]  /*9170*/  FMUL R201, R201, R11 ;  /* 0x0000000bc9c97220 */ /* 0x000fe20000400000 */
[----:B------:R-:W-:Y:S01]  /*9180*/  F2FP.SATFINITE.E4M3.F32.PACK_AB_MERGE_C R207, RZ, R207, RZ ;  /* 0x000000cfffcf723e */ /* 0x000fe200048070ff */
[----:B------:R-:W-:Y:S01]  /*9190*/  @!P3 STG.E.U8 desc[UR18][R32.64], R209 ;  /* 0x000000d12000b986 */ /* 0x000fe2000c101112 */
[----:B------:R-:W-:Y:S01]  /*91a0*/  ISETP.LT.OR P3, PT, R6, 0x9, !P0 ;  /* 0x000000090600780c */ /* 0x000fe20004761670 */
[----:B------:R-:W-:Y:S01]  /*91b0*/  FMUL R200, R200, R11 ;  /* 0x0000000bc8c87220 */ /* 0x000fe20000400000 */
[----:B------:R-:W-:Y:S01]  /*91c0*/  F2FP.SATFINITE.E4M3.F32.PACK_AB_MERGE_C R205, RZ, R205, RZ ;  /* 0x000000cdffcd723e */ /* 0x000fe200048070ff */
[----:B------:R-:W-:Y:S01]  /*91d0*/  FMUL R199, R199, R11 ;  /* 0x0000000bc7c77220 */ /* 0x000fe20000400000 */
[----:B------:R-:W-:Y:S01]  /*91e0*/  F2FP.SATFINITE.E4M3.F32.PACK_AB_MERGE_C R203, RZ, R203, RZ ;  /* 0x000000cbffcb723e */ /* 0x000fe200048070ff */
[----:B------:R2:W-:Y:S01]  /*91f0*/  @!P4 STG.E.U8 desc[UR18][R32.64+0x1], R25 ;  /* 0x000001192000c986 */ /* 0x0005e2000c101112 */
[----:B------:R-:W-:Y:S01]  /*9200*/  ISETP.LT.OR P4, PT, R6, 0xa, !P0 ;  /* 0x0000000a0600780c */ /* 0x000fe20004781670 */
[-C--:B------:R-:W-:Y:S01]  /*9210*/  FMUL R198, R198, R11.reuse ;  /* 0x0000000bc6c67220 */ /* 0x080fe20000400000 */
[----:B-1----:R-:W-:Y:S01]  /*9220*/  F2FP.SATFINITE.E4M3.F32.PACK_AB_MERGE_C R5, RZ, R206, RZ ;  /* 0x000000ceff05723e */ /* 0x002fe200048070ff */
[----:B------:R-:W-:Y:S01]  /*9230*/  @!P5 STG.E.U8 desc[UR18][R28.64+0x8], R207 ;  /* 0x000008cf1c00d986 */ /* 0x000fe2000c101112 */
[C---:B------:R-:W-:Y:S01]  /*9240*/  ISETP.LT.OR P5, PT, R6.reuse, 0x11, !P1 ;  /* 0x000000110600780c */ /* 0x040fe20004fa1670 */
[----:B------:R-:W-:Y:S01]  /*9250*/  FMUL R197, R197, R11 ;  /* 0x0000000bc5c57220 */ /* 0x000fe20000400000 */
[----:B------:R-:W-:Y:S01]  /*9260*/  F2FP.SATFINITE.E4M3.F32.PACK_AB_MERGE_C R201, RZ, R201, RZ ;  /* 0x000000c9ffc9723e */ /* 0x000fe200048070ff */
[----:B------:R1:W-:Y:S01]  /*9270*/  @!P6 STG.E.U8 desc[UR18][R28.64+0x9], R5 ;  /* 0x000009051c00e986 */ /* 0x0003e2000c101112 */
[----:B------:R-:W-:Y:S01]  /*9280*/  ISETP.LT.OR P6, PT, R6, 0x12, !P1 ;  /* 0x000000120600780c */ /* 0x000fe20004fc1670 */
[----:B------:R-:W-:Y:S01]  /*9290*/  FMUL R196, R196, R11 ;  /* 0x0000000bc4c47220 */ /* 0x000fe20000400000 */
[----:B------:R-:W-:Y:S01]  /*92a0*/  F2FP.SATFINITE.E4M3.F32.PACK_AB_MERGE_C R199, RZ, R199, RZ ;  /* 0x000000c7ffc7723e */ /* 0x000fe200048070ff */
[----:B------:R-:W-:Y:S01]  /*92b0*/  @!P3 STG.E.U8 desc[UR18][R32.64+0x8], R205 ;  /* 0x000008cd2000b986 */ /* 0x000fe2000c101112 */
[----:B--2---:R-:W-:Y:S01]  /*92c0*/  F2FP.SATFINITE.E4M3.F32.PACK_AB_MERGE_C R25, RZ, R204, RZ ;  /* 0x000000ccff19723e */ /* 0x004fe200048070ff */
[-C--:B------:R-:W-:Y:S01]  /*92d0*/  FMUL R195, R195, R11.reuse ;  /* 0x0000000bc3c37220 */ /* 0x080fe20000400000 */
[----:B------:R-:W-:Y:S01]  /*92e0*/  ISETP.LT.OR P3, PT, R6, 0x11, !P0 ;  /* 0x000000110600780c */ /* 0x000fe20004761670 */
[----:B------:R-:W-:Y:S01]  /*92f0*/  FMUL R194, R194, R11 ;  /* 0x0000000bc2c27220 */ /* 0x000fe20000400000 */
[----:B------:R-:W-:Y:S01]  /*9300*/  F2FP.SATFINITE.E4M3.F32.PACK_AB_MERGE_C R197, RZ, R197, RZ ;  /* 0x000000c5ffc5723e */ /* 0x000fe200048070ff */
[----:B------:R2:W-:Y:S01]  /*9310*/  @!P4 STG.E.U8 desc[UR18][R32.64+0x9], R25 ;  /* 0x000009192000c986 */ /* 0x0005e2000c101112 */
[C---:B------:R-:W-:Y:S01]  /*9320*/  ISETP.LT.OR P4, PT, R6.reuse, 0x12, !P0 ;  /* 0x000000120600780c */ /* 0x040fe20004781670 */
[-C--:B------:R-:W-:Y:S01]  /*9330*/  FMUL R193, R193, R11.reuse ;  /* 0x0000000bc1c17220 */ /* 0x080fe20000400000 */
[----:B-1----:R-:W-:Y:S01]  /*9340*/  F2FP.SATFINITE.E4M3.F32.PACK_AB_MERGE_C R5, RZ, R202, RZ ;  /* 0x000000caff05723e */ /* 0x002fe200048070ff */
[----:B------:R-:W-:Y:S01]  /*9350*/  @!P5 STG.E.U8 desc[UR18][R28.64+0x10], R203 ;  /* 0x000010cb1c00d986 */ /* 0x000fe2000c101112 */
[----:B------:R-:W-:Y:S01]  /*9360*/  ISETP.LT.OR P5, PT, R6, 0x19, !P1 ;  /* 0x000000190600780c */ /* 0x000fe20004fa1670 */
[----:B------:R-:W-:Y:S01]  /*9370*/  FMUL R192, R192, R11 ;  /* 0x0000000bc0c07220 */ /* 0x000fe20000400000 */
[----:B------:R-:W-:Y:S01]  /*9380*/  F2FP.SATFINITE.E4M3.F32.PACK_AB_MERGE_C R195, RZ, R195, RZ ;  /* 0x000000c3ffc3723e */ /* 0x000fe200048070ff */
[----:B------:R1:W-:Y:S01]  /*9390*/  @!P6 STG.E.U8 desc[UR18][R28.64+0x11], R5 ;  /* 0x000011051c00e986 */ /* 0x0003e2000c101112 */
[----:B------:R-:W-:Y:S01]  /*93a0*/  ISETP.LT.OR P6, PT, R6, 0x1a, !P1 ;  /* 0x0000001a0600780c */ /* 0x000fe20004fc1670 */
[-C--:B------:R-:W-:Y:S01]  /*93b0*/  FMUL R191, R191, R11.reuse ;  /* 0x0000000bbfbf7220 */ /* 0x080fe20000400000 */
[-C--:B------:R-:W-:Y:S01]  /*93c0*/  FMUL R190, R190, R11.reuse ;  /* 0x0000000bbebe7220 */ /* 0x080fe20000400000 */
[----:B--2---:R-:W-:Y:S01]  /*93d0*/  F2FP.SATFINITE.E4M3.F32.PACK_AB_MERGE_C R25, RZ, R200, RZ ;  /* 0x000000c8ff19723e */ /* 0x004fe200048070ff */
[----:B------:R-:W-:Y:S01]  /*93e0*/  @!P3 STG.E.U8 desc[UR18][R32.64+0x10], R201 ;  /* 0x000010c92000b986 */ /* 0x000fe2000c101112 */
[C---:B------:R-:W-:Y:S01]  /*93f0*/  ISETP.LT.OR P3, PT, R6.reuse, 0x19, !P0 ;  /* 0x000000190600780c */ /* 0x040fe20004761670 */
        /* <DEDUP_REMOVED lines=36> */
[-C--:B------:R-:W-:Y:S01]  /*9640*/  FMUL R179, R179, R11.reuse ;  /* 0x0000000bb3b37220 */ /* 0x080fe20000400000 */
[-C--:B------:R-:W-:Y:S01]  /*9650*/  FMUL R178, R178, R11.reuse ;  /* 0x0000000bb2b27220 */ /* 0x080fe20000400000 */
        /* <DEDUP_REMOVED lines=204> */
[-C--:B------:R-:W-:Y:S01]  /*a320*/  FMUL R20, R20, R11.reuse ;  /* 0x0000000b14147220 */ /* 0x080fe20000400000 */
[-C--:B------:R-:W-:Y:S01]  /*a330*/  FMUL R19, R19, R11.reuse ;  /* 0x0000000b13137220 */ /* 0x080fe20000400000 */
[----:B------:R1:W-:Y:S01]  /*a340*/  @!P6 STG.E.U8 desc[UR18][R28.64+0x81], R5 ;  /* 0x000081051c00e986 */ /* 0x0003e2000c101112 */
[----:B------:R-:W-:Y:S01]  /*a350*/  ISETP.LT.OR P6, PT, R6, 0x8a, !P1 ;  /* 0x0000008a0600780c */ /* 0x000fe20004fc1670 */
[----:B------:R-:W-:Y:S01]  /*a360*/  FMUL R18, R18, R11 ;  /* 0x0000000b12127220 */ /* 0x000fe20000400000 */
[----:B------:R-:W-:Y:S01]  /*a370*/  F2FP.SATFINITE.E4M3.F32.PACK_AB_MERGE_C R23, RZ, R23, RZ ;  /* 0x00000017ff17723e */ /* 0x000fe200048070ff */
[----:B------:R-:W-:Y:S01]  /*a380*/  @!P3 STG.E.U8 desc[UR18][R32.64+0x80], R143 ;  /* 0x0000808f2000b986 */ /* 0x000fe2000c101112 */
[----:B--2---:R-:W-:-:S02]  /*a390*/  F2FP.SATFINITE.E4M3.F32.PACK_AB_MERGE_C R25, RZ, R142, RZ ;  /* 0x0000008eff19723e */ /* 0x004fc400048070ff */
[C---:B------:R-:W-:Y:S02]  /*a3a0*/  ISETP.LT.OR P3, PT, R6.reuse, 0x89, !P0 ;  /* 0x000000890600780c */ /* 0x040fe40004761670 */
[----:B------:R-:W-:Y:S01]  /*a3b0*/  F2FP.SATFINITE.E4M3.F32.PACK_AB_MERGE_C R21, RZ, R21, RZ ;  /* 0x00000015ff15723e */ /* 0x000fe200048070ff */
[----:B------:R2:W-:Y:S01]  /*a3c0*/  @!P4 STG.E.U8 desc[UR18][R32.64+0x81], R25 ;  /* 0x000081192000c986 */ /* 0x0005e2000c101112 */
[C---:B------:R-:W-:Y:S02]  /*a3d0*/  ISETP.LT.OR P4, PT, R6.reuse, 0x8a, !P0 ;  /* 0x0000008a0600780c */ /* 0x040fe40004781670 */
[----:B-1----:R-:W-:Y:S01]  /*a3e0*/  F2FP.SATFINITE.E4M3.F32.PACK_AB_MERGE_C R5, RZ, R140, RZ ;  /* 0x0000008cff05723e */ /* 0x002fe200048070ff */
[----:B------:R-:W-:Y:S01]  /*a3f0*/  @!P5 STG.E.U8 desc[UR18][R28.64+0x88], R141 ;  /* 0x0000888d1c00d986 */ /* 0x000fe2000c101112 */
[C---:B------:R-:W-:Y:S02]  /*a400*/  ISETP.LT.OR P5, PT, R6.reuse, 0x91, !P1 ;  /* 0x000000910600780c */ /* 0x040fe40004fa1670 */
[----:B------:R-:W-:Y:S01]  /*a410*/  F2FP.SATFINITE.E4M3.F32.PACK_AB_MERGE_C R19, RZ, R19, RZ ;  /* 0x00000013ff13723e */ /* 0x000fe200048070ff */
[----:B------:R1:W-:Y:S01]  /*a420*/  @!P6 STG.E.U8 desc[UR18][R28.64+0x89], R5 ;  /* 0x000089051c00e986 */ /* 0x0003e2000c101112 */
[----:B------:R-:W-:-:S02]  /*a430*/  ISETP.LT.OR P6, PT, R6, 0x92, !P1 ;  /* 0x000000920600780c */ /* 0x000fc40004fc1670 */
[----:B------:R-:W-:Y:S01]  /*a440*/  F2FP.SATFINITE.E4M3.F32.PACK_AB_MERGE_C R27, RZ, R18, RZ ;  /* 0x00000012ff1b723e */ /* 0x000fe200048070ff */
[----:B------:R-:W-:Y:S01]  /*a450*/  @!P3 STG.E.U8 desc[UR18][R32.64+0x88], R139 ;  /* 0x0000888b2000b986 */ /* 0x000fe2000c101112 */
[----:B--2---:R-:W-:Y:S02]  /*a460*/  F2FP.SATFINITE.E4M3.F32.PACK_AB_MERGE_C R25, RZ, R138, RZ ;  /* 0x0000008aff19723e */ /* 0x004fe400048070ff */
[----:B------:R-:W-:-:S03]  /*a470*/  ISETP.LT.OR P3, PT, R6, 0x91, !P0 ;  /* 0x000000910600780c */ /* 0x000fc60004761670 */
[----:B------:R2:W-:Y:S01]  /*a480*/  @!P4 STG.E.U8 desc[UR18][R32.64+0x89], R25 ;  /* 0x000089192000c986 */ /* 0x0005e2000c101112 */
[C---:B------:R-:W-:Y:S02]  /*a490*/  ISETP.LT.OR P4, PT, R6.reuse, 0x92, !P0 ;  /* 0x000000920600780c */ /* 0x040fe40004781670 */
[----:B-1----:R-:W-:Y:S01]  /*a4a0*/  F2FP.SATFINITE.E4M3.F32.PACK_AB_MERGE_C R5, RZ, R136, RZ ;  /* 0x00000088ff05723e */ /* 0x002fe200048070ff */
[----:B------:R-:W-:Y:S01]  /*a4b0*/  @!P5 STG.E.U8 desc[UR18][R28.64+0x90], R137 ;  /* 0x000090891c00d986 */ /* 0x000fe2000c101112 */
[----:B------:R-:W-:-:S03]  /*a4c0*/  ISETP.LT.OR P5, PT, R6, 0x99, !P1 ;  /* 0x000000990600780c */ /* 0x000fc60004fa1670 */
[----:B------:R1:W-:Y:S01]  /*a4d0*/  @!P6 STG.E.U8 desc[UR18][R28.64+0x91], R5 ;  /* 0x000091051c00e986 */ /* 0x0003e2000c101112 */
[C---:B------:R-:W-:Y:S02]  /*a4e0*/  ISETP.LT.OR P6, PT, R6.reuse, 0x9a, !P1 ;  /* 0x0000009a0600780c */ /* 0x040fe40004fc1670 */
[----:B--2---:R-:W-:Y:S01]  /*a4f0*/  F2FP.SATFINITE.E4M3.F32.PACK_AB_MERGE_C R25, RZ, R134, RZ ;  /* 0x00000086ff19723e */ /* 0x004fe200048070ff */
[----:B------:R-:W-:Y:S01]  /*a500*/  @!P3 STG.E.U8 desc[UR18][R32.64+0x90], R135 ;  /* 0x000090872000b986 */ /* 0x000fe2000c101112 */
        /* <DEDUP_REMOVED lines=35> */
[C---:B------:R-:W-:Y:S02]  /*a740*/  ISETP.LT.OR P5, PT, R6.reuse, 0xb2, !P0 ;  /* 0x000000b20600780c */ /* 0x040fe400047a1670 */
[C---:B------:R-:W-:Y:S01]  /*a750*/  ISETP.LT.OR P1, PT, R6.reuse, 0xba, !P1 ;  /* 0x000000ba0600780c */ /* 0x040fe20004f21670 */
[----:B------:R1:W-:Y:S01]  /*a760*/  @!P6 STG.E.U8 desc[UR18][R28.64+0xb1], R5 ;  /* 0x0000b1051c00e986 */ /* 0x0003e2000c101112 */
[C---:B------:R-:W-:Y:S02]  /*a770*/  ISETP.LT.OR P6, PT, R6.reuse, 0xb9, !P0 ;  /* 0x000000b90600780c */ /* 0x040fe400047c1670 */
[----:B------:R-:W-:Y:S01]  /*a780*/  ISETP.LT.OR P0, PT, R6, 0xba, !P0 ;  /* 0x000000ba0600780c */ /* 0x000fe20004701670 */
[----:B------:R3:W-:Y:S01]  /*a790*/  @!P3 STG.E.U8 desc[UR18][R32.64+0xb0], R23 ;  /* 0x0000b0172000b986 */ /* 0x0007e2000c101112 */
[----:B--2---:R-:W-:-:S02]  /*a7a0*/  F2FP.SATFINITE.E4M3.F32.PACK_AB_MERGE_C R25, RZ, R20, RZ ;  /* 0x00000014ff19723e */ /* 0x004fc400048070ff */
[----:B-1----:R-:W-:-:S05]  /*a7b0*/  F2FP.SATFINITE.E4M3.F32.PACK_AB_MERGE_C R5, RZ, R22, RZ ;  /* 0x00000016ff05723e */ /* 0x002fca00048070ff */
[----:B------:R3:W-:Y:S04]  /*a7c0*/  @!P5 STG.E.U8 desc[UR18][R32.64+0xb1], R5 ;  /* 0x0000b1052000d986 */ /* 0x0007e8000c101112 */
[----:B------:R3:W-:Y:S04]  /*a7d0*/  @!P4 STG.E.U8 desc[UR18][R28.64+0xb8], R21 ;  /* 0x0000b8151c00c986 */ /* 0x0007e8000c101112 */
[----:B------:R3:W-:Y:S04]  /*a7e0*/  @!P1 STG.E.U8 desc[UR18][R28.64+0xb9], R25 ;  /* 0x0000b9191c009986 */ /* 0x0007e8000c101112 */
[----:B------:R3:W-:Y:S04]  /*a7f0*/  @!P6 STG.E.U8 desc[UR18][R32.64+0xb8], R19 ;  /* 0x0000b8132000e986 */ /* 0x0007e8000c101112 */
[----:B------:R3:W-:Y:S02]  /*a800*/  @!P0 STG.E.U8 desc[UR18][R32.64+0xb9], R27 ;  /* 0x0000b91b20008986 */ /* 0x0007e4000c101112 */
.L_x_234:
[----:B------:R-:W-:Y:S05]  /*a810*/  BSYNC B0 ;  /* 0x0000000000007941 */ /* 0x000fea0003800000 */
.L_x_40:
[C---:B------:R-:W-:Y:S01]  /*a820*/  LEA R2, P0, R8.reuse, R2, 0x1 ;  /* 0x0000000208027211 */ /* 0x040fe200078008ff */
[----:B------:R-:W-:Y:S01]  /*a830*/  ULDC.64 UR6, c[0x0][0x650] ;  /* 0x0001940000067ab9 */ /* 0x000fe20000000a00 */
[----:B0---4-:R-:W-:Y:S01]  /*a840*/  IMAD.U32 R4, RZ, RZ, UR16 ;  /* 0x00000010ff047e24 */ /* 0x011fe2000f8e00ff */
[----:B------:R-:W-:Y:S01]  /*a850*/  PRMT R18, RZ, 0x7610, R18 ;  /* 0x00007610ff127816 */ /* 0x000fe20000000012 */
[----:B-----5:R-:W-:Y:S01]  /*a860*/  IMAD.MOV.U32 R6, RZ, RZ, -0x1 ;  /* 0xffffffffff067424 */ /* 0x020fe200078e00ff */
[----:B------:R-:W-:Y:S01]  /*a870*/  LEA.HI.X R3, R8, R3, R0, 0x1, P0 ;  /* 0x0000000308037211 */ /* 0x000fe200000f0c00 */
[----:B------:R0:W-:Y:S01]  /*a880*/  SYNCS.ARRIVE.TRANS64.A1T0 RZ, [R4+UR21], RZ ;  /* 0x000000ff04ff79a7 */ /* 0x0001e20008100015 */
[----:B------:R-:W-:Y:S01]  /*a890*/  ISETP.GE.U32.AND P0, PT, R2, UR6, PT ;  /* 0x0000000602007c0c */ /* 0x000fe2000bf06070 */
[----:B---3--:R-:W-:-:S03]  /*a8a0*/  IMAD.MOV.U32 R5, RZ, RZ, -0x1 ;  /* 0xffffffffff057424 */ /* 0x008fc600078e00ff */
[----:B------:R-:W-:Y:S01]  /*a8b0*/  ISETP.GE.U32.AND.EX P0, PT, R3, UR7, PT, P0 ;  /* 0x0000000703007c0c */ /* 0x000fe2000bf06100 */
[----:B0-----:R-:W-:-:S12]  /*a8c0*/  IMAD.MOV.U32 R4, RZ, RZ, -0x1 ;  /* 0xffffffffff047424 */ /* 0x001fd800078e00ff */
[----:B------:R-:W-:Y:S05]  /*a8d0*/  @P0 BRA `(.L_x_235) ;  /* 0x0000000400600947 */ /* 0x000fea0003800000 */
[----:B------:R-:W0:Y:S01]  /*a8e0*/  S2R R28, SR_CTAID.X ;  /* 0x00000000001c7919 */ /* 0x000e220000002500 */
[----:B------:R-:W3:Y:S01]  /*a8f0*/  LDC.64 R22, c[0x0][0x628] ;  /* 0x00018a00ff167b82 */ /* 0x000ee20000000a00 */
[----:B------:R-:W-:Y:S01]  /*a900*/  ULDC UR6, c[0x0][0x150] ;  /* 0x0000540000067ab9 */ /* 0x000fe20000000800 */
[----:B------:R-:W-:Y:S01]  /*a910*/  IMAD.MOV.U32 R20, RZ, RZ, R2 ;  /* 0x000000ffff147224 */ /* 0x000fe200078e0002 */
[----:B------:R-:W4:Y:S01]  /*a920*/  S2R R30, SR_CTAID.Y ;  /* 0x00000000001e7919 */ /* 0x000f220000002600 */
[----:B------:R-:W-:-:S04]  /*a930*/  IMAD.MOV.U32 R21, RZ, RZ, R3 ;  /* 0x000000ffff157224 */ /* 0x000fc800078e0003 */
[----:B------:R-:W1:Y:S08]  /*a940*/  LDC R31, c[0x0][0x144] ;  /* 0x00005100ff1f7b82 */ /* 0x000e700000000800 */
[----:B------:R-:W1:Y:S08]  /*a950*/  LDC R6, c[0x0][0x630] ;  /* 0x00018c00ff067b82 */ /* 0x000e700000000800 */
[----:B--2---:R-:W2:Y:S01]  /*a960*/  LDC.64 R26, c[0x0][0x620] ;  /* 0x00018800ff1a7b82 */ /* 0x004ea20000000a00 */
[----:B---3--:R-:W-:-:S04]  /*a970*/  ISETP.NE.U32.AND P0, PT, R22, RZ, PT ;  /* 0x000000ff1600720c */ /* 0x008fc80003f05070 */
[----:B------:R-:W-:Y:S02]  /*a980*/  ISETP.NE.AND.EX P0, PT, R23, RZ, PT, P0 ;  /* 0x000000ff1700720c */ /* 0x000fe40003f05300 */
[----:B0-----:R-:W-:-:S05]  /*a990*/  I2FP.F32.U32 R4, R28 ;  /* 0x0000001c00047245 */ /* 0x001fca0000201000 */
[----:B------:R-:W-:-:S04]  /*a9a0*/  FMUL R4, R4, UR6 ;  /* 0x0000000604047c20 */ /* 0x000fc80008400000 */
[----:B------:R0:W3:Y:S02]  /*a9b0*/  F2I.U32.TRUNC.NTZ R29, R4 ;  /* 0x00000004001d7305 */ /* 0x0000e4000020f000 */
[----:B-1--4-:R-:W-:Y:S05]  /*a9c0*/  @!P0 BRA `(.L_x_236) ;  /* 0x0000000000288947 */ /* 0x012fea0003800000 */
[----:B------:R-:W1:Y:S02]  /*a9d0*/  LDC R5, c[0x0][0x634] ;  /* 0x00018d00ff057b82 */ /* 0x000e640000000800 */
[----:B-1----:R-:W-:-:S05]  /*a9e0*/  IADD3 R21, P0, R2, R5, RZ ;  /* 0x0000000502157210 */ /* 0x002fca0007f1e0ff */
[----:B------:R-:W-:-:S04]  /*a9f0*/  IMAD.X R25, RZ, RZ, R3, P0 ;  /* 0x000000ffff197224 */ /* 0x000fc800000e0603 */
[----:B0-----:R-:W-:-:S04]  /*aa00*/  IMAD.WIDE.U32 R4, R25, R22, RZ ;  /* 0x0000001619047225 */ /* 0x001fc800078e00ff */
[----:B------:R-:W-:-:S04]  /*aa10*/  IMAD.WIDE.U32 R18, P0, R21, R23, R4 ;  /* 0x0000001715127225 */ /* 0x000fc80007800004 */
[----:B------:R-:W-:-:S04]  /*aa20*/  IMAD.WIDE.U32 R4, R21, R22, RZ ;  /* 0x0000001615047225 */ /* 0x000fc800078e00ff */
[----:B------:R-:W-:Y:S01]  /*aa30*/  IMAD.X R21, RZ, RZ, RZ, P0 ;  /* 0x000000ffff157224 */ /* 0x000fe200000e06ff */
[----:B------:R-:W-:Y:S01]  /*aa40*/  IADD3 RZ, P0, R5, R18, RZ ;  /* 0x0000001205ff7210 */ /* 0x000fe20007f1e0ff */
[----:B------:R-:W-:-:S04]  /*aa50*/  IMAD.MOV.U32 R20, RZ, RZ, R19 ;  /* 0x000000ffff147224 */ /* 0x000fc800078e0013 */
[----:B------:R-:W-:-:S08]  /*aa60*/  IMAD.WIDE.U32.X R20, R25, R23, R20, P0 ;  /* 0x0000001719147225 */ /* 0x000fd000000e0414 */
.L_x_236:
[-CC-:B------:R-:W-:Y:S01]  /*aa70*/  SHF.R.U64 R24, R20, R6.reuse, R21.reuse ;  /* 0x0000000614187219 */ /* 0x180fe20000001215 */
[----:B------:R-:W1:Y:S01]  /*aa80*/  LDC.64 R34, c[0x0][0x640] ;  /* 0x00019000ff227b82 */ /* 0x000e620000000a00 */
[----:B0-----:R-:W-:Y:S01]  /*aa90*/  SHF.R.U32.HI R4, RZ, R6, R21 ;  /* 0x00000006ff047219 */ /* 0x001fe20000011615 */
[----:B---3--:R-:W-:Y:S01]  /*aaa0*/  IMAD.MOV R29, RZ, RZ, -R29 ;  /* 0x000000ffff1d7224 */ /* 0x008fe200078e0a1d */
[----:B------:R-:W-:Y:S01]  /*aab0*/  IADD3 R19, P0, RZ, -R24, RZ ;  /* 0x80000018ff137210 */ /* 0x000fe20007f1e0ff */
[----:B------:R-:W-:Y:S01]  /*aac0*/  ULDC UR6, c[0x0][0x154] ;  /* 0x0000550000067ab9 */ /* 0x000fe20000000800 */
[----:B------:R-:W-:Y:S02]  /*aad0*/  IMAD.MOV.U32 R21, RZ, RZ, 0x1 ;  /* 0x00000001ff157424 */ /* 0x000fe400078e00ff */
[----:B------:R-:W-:Y:S01]  /*aae0*/  IMAD R29, R31, R29, R28 ;  /* 0x0000001d1f1d7224 */ /* 0x000fe200078e021c */
[----:B------:R-:W0:Y:S01]  /*aaf0*/  LDC R18, c[0x0][0x618] ;  /* 0x00018600ff127b82 */ /* 0x000e220000000800 */
[----:B------:R-:W-:-:S04]  /*ab00*/  IMAD.X R5, RZ, RZ, ~R4, P0 ;  /* 0x000000ffff057224 */ /* 0x000fc800000e0e04 */
[-C--:B--2---:R-:W-:Y:S02]  /*ab10*/  IMAD R6, R5, R26.reuse, RZ ;  /* 0x0000001a05067224 */ /* 0x084fe400078e02ff */
[C---:B------:R-:W-:Y:S01]  /*ab20*/  IMAD.WIDE.U32 R4, R19.reuse, R26, R2 ;  /* 0x0000001a13047225 */ /* 0x040fe200078e0002 */
[----:B------:R-:W2:Y:S03]  /*ab30*/  LDC R20, c[0x0][0x608] ;  /* 0x00018200ff147b82 */ /* 0x000ea60000000800 */
[----:B------:R-:W-:Y:S01]  /*ab40*/  IMAD R19, R19, R27, R6 ;  /* 0x0000001b13137224 */ /* 0x000fe200078e0206 */
[----:B------:R-:W-:-:S03]  /*ab50*/  I2FP.F32.U32 R6, R30 ;  /* 0x0000001e00067245 */ /* 0x000fc60000201000 */
[----:B------:R-:W-:Y:S01]  /*ab60*/  IMAD.IADD R5, R5, 0x1, R19 ;  /* 0x0000000105057824 */ /* 0x000fe200078e0213 */
[----:B------:R-:W3:Y:S01]  /*ab70*/  LDC R32, c[0x0][0x658] ;  /* 0x00019600ff207b82 */ /* 0x000ee20000000800 */
[----:B-1----:R-:W-:Y:S01]  /*ab80*/  ISETP.NE.U32.AND P0, PT, R34, RZ, PT ;  /* 0x000000ff2200720c */ /* 0x002fe20003f05070 */
[----:B------:R-:W-:-:S03]  /*ab90*/  IMAD.MOV.U32 R19, RZ, RZ, -0x1 ;  /* 0xffffffffff137424 */ /* 0x000fc600078e00ff */
[----:B------:R-:W-:-:S03]  /*aba0*/  ISETP.NE.AND.EX P0, PT, R35, RZ, PT, P0 ;  /* 0x000000ff2300720c */ /* 0x000fc60003f05300 */
[----:B------:R-:W1:Y:S01]  /*abb0*/  LDC R27, c[0x0][0x148] ;  /* 0x00005200ff1b7b82 */ /* 0x000e620000000800 */
[-CC-:B0-----:R-:W-:Y:S02]  /*abc0*/  SHF.R.U64 R22, R4, R18.reuse, R5.reuse ;  /* 0x0000001204167219 */ /* 0x181fe40000001205 */
[----:B------:R-:W-:Y:S01]  /*abd0*/  SHF.R.U32.HI R5, RZ, R18, R5 ;  /* 0x00000012ff057219 */ /* 0x000fe20000011605 */
[----:B------:R-:W-:-:S04]  /*abe0*/  FMUL R18, R6, UR6 ;  /* 0x0000000606127c20 */ /* 0x000fc80008400000 */
[----:B------:R-:W0:Y:S01]  /*abf0*/  LDC R28, c[0x0][0x600] ;  /* 0x00018000ff1c7b82 */ /* 0x000e220000000800 */
[----:B------:R4:W0:Y:S01]  /*ac00*/  F2I.U32.TRUNC.NTZ R25, R18 ;  /* 0x0000001200197305 */ /* 0x000822000020f000 */
[-CC-:B--2---:R-:W-:Y:S02]  /*ac10*/  SHF.R.U64 R6, R22, R20.reuse, R5.reuse ;  /* 0x0000001416067219 */ /* 0x184fe40000001205 */
[----:B------:R-:W-:-:S04]  /*ac20*/  SHF.R.U32.HI R5, RZ, R20, R5 ;  /* 0x00000014ff057219 */ /* 0x000fc80000011605 */
[----:B------:R-:W2:Y:S01]  /*ac30*/  LDC R33, c[0x0][0x648] ;  /* 0x00019200ff217b82 */ /* 0x000ea20000000800 */
[-CC-:B---3--:R-:W-:Y:S02]  /*ac40*/  SHF.R.U64 R26, R6, R32.reuse, R5.reuse ;  /* 0x00000020061a7219 */ /* 0x188fe40000001205 */
[-C--:B------:R-:W-:Y:S02]  /*ac50*/  SHF.L.U32 R19, R19, R32.reuse, RZ ;  /* 0x0000002013137219 */ /* 0x080fe400000006ff */
[-C--:B------:R-:W-:Y:S01]  /*ac60*/  SHF.R.U32.HI R5, RZ, R32.reuse, R5 ;  /* 0x00000020ff057219 */ /* 0x080fe20000011605 */
[----:B------:R-:W-:Y:S01]  /*ac70*/  IMAD.MOV.U32 R4, RZ, RZ, R26 ;  /* 0x000000ffff047224 */ /* 0x000fe200078e001a */
[----:B------:R-:W-:Y:S01]  /*ac80*/  SHF.L.U32 R32, R21, R32, RZ ;  /* 0x0000002015207219 */ /* 0x000fe200000006ff */
[----:B------:R-:W3:Y:S01]  /*ac90*/  LDC R36, c[0x0][0x638] ;  /* 0x00018e00ff247b82 */ /* 0x000ee20000000800 */
[----:B------:R-:W-:-:S07]  /*aca0*/  LOP3.LUT R31, RZ, R19, RZ, 0x33, !PT ;  /* 0x00000013ff1f7212 */ /* 0x000fce00078e33ff */
[----:B------:R-:W0:Y:S01]  /*acb0*/  LDC R37, c[0x0][0x610] ;  /* 0x00018400ff257b82 */ /* 0x000e220000000800 */
[----:B----4-:R-:W-:Y:S05]  /*acc0*/  @!P0 BRA `(.L_x_237) ;  /* 0x0000000000288947 */ /* 0x010fea0003800000 */
[----:B------:R-:W4:Y:S02]  /*acd0*/  LDC R21, c[0x0][0x64c] ;  /* 0x00019300ff157b82 */ /* 0x000f240000000800 */
[----:B----4-:R-:W-:-:S05]  /*ace0*/  IADD3 R21, P0, R26, R21, RZ ;  /* 0x000000151a157210 */ /* 0x010fca0007f1e0ff */
        /* <DEDUP_REMOVED lines=8> */
.L_x_237:
[----:B--2---:R-:W-:Y:S01]  /*ad70*/  SHF.R.U64 R4, R4, R33, R5 ;  /* 0x0000002104047219 */ /* 0x004fe20000001205 */
[----:B0-----:R-:W-:Y:S01]  /*ad80*/  VIADD R21, R28, 0xffffffff ;  /* 0xffffffff1c157836 */ /* 0x001fe20000000000 */
[----:B------:R-:W-:Y:S01]  /*ad90*/  LOP3.LUT R19, R6, R31, RZ, 0xc0, !PT ;  /* 0x0000001f06137212 */ /* 0x000fe200078ec0ff */
[----:B------:R-:W-:Y:S02]  /*ada0*/  IMAD.MOV R25, RZ, RZ, -R25 ;  /* 0x000000ffff197224 */ /* 0x000fe400078e0a19 */
[----:B------:R-:W-:Y:S02]  /*adb0*/  IMAD.MOV R5, RZ, RZ, -R4 ;  /* 0x000000ffff057224 */ /* 0x000fe400078e0a04 */
[----:B------:R-:W-:Y:S01]  /*adc0*/  IMAD R6, R32, R4, R19 ;  /* 0x0000000420067224 */ /* 0x000fe200078e0213 */
[----:B------:R-:W-:Y:S01]  /*add0*/  LOP3.LUT R19, R22, R21, RZ, 0xc0, !PT ;  /* 0x0000001516137212 */ /* 0x000fe200078ec0ff */
[----:B-1----:R-:W-:Y:S02]  /*ade0*/  @P2 IMAD R29, R27, R25, R30 ;  /* 0x000000191b1d2224 */ /* 0x002fe400078e021e */
[----:B---3--:R-:W-:-:S02]  /*adf0*/  IMAD R4, R5, R36, R26 ;  /* 0x0000002405047224 */ /* 0x008fc400078e021a */
[----:B------:R-:W-:Y:S02]  /*ae00*/  IMAD R6, R6, R37, R29 ;  /* 0x0000002506067224 */ /* 0x000fe400078e021d */
[----:B------:R-:W-:Y:S02]  /*ae10*/  IMAD R19, R4, R28, R19 ;  /* 0x0000001c04137224 */ /* 0x000fe400078e0213 */
[----:B------:R-:W-:Y:S02]  /*ae20*/  IMAD.MOV.U32 R18, RZ, RZ, 0x1 ;  /* 0x00000001ff127424 */ /* 0x000fe400078e00ff */
[----:B------:R-:W-:Y:S01]  /*ae30*/  IMAD.MOV.U32 R4, RZ, RZ, R24 ;  /* 0x000000ffff047224 */ /* 0x000fe200078e0018 */
[----:B------:R-:W-:Y:S02]  /*ae40*/  SEL R5, R19, R6, !P2 ;  /* 0x0000000613057207 */ /* 0x000fe40005000000 */
[----:B------:R-:W-:-:S07]  /*ae50*/  SEL R6, R6, R19, !P2 ;  /* 0x0000001306067207 */ /* 0x000fce0005000000 */
.L_x_235:
[----:B------:R-:W-:Y:S02]  /*ae60*/  LOP3.LUT P0, RZ, R18, 0xff, RZ, 0xc0, !PT ;  /* 0x000000ff12ff7812 */ /* 0x000fe4000780c0ff */
[----:B------:R-:W-:-:S11]  /*ae70*/  LOP3.LUT R16, R16, 0x1, RZ, 0x3c, !PT ;  /* 0x0000000110107812 */ /* 0x000fd600078e3cff */
[----:B------:R-:W-:Y:S05]  /*ae80*/  @P0 BRA `(.L_x_238) ;  /* 0xffffff6800b00947 */ /* 0x000fea000383ffff */
[----:B------:R-:W-:Y:S05]  /*ae90*/  EXIT ;  /* 0x000000000000794d */ /* 0x000fea0003800000 */
.L_x_18:
[----:B------:R-:W-:-:S08]  /*aea0*/  ISETP.NE.AND P0, PT, R18, RZ, PT ;  /* 0x000000ff1200720c */ /* 0x000fd00003f05270 */
[----:B--23-5:R-:W0:-:S00]  /*aeb0*/  USETMAXREG.DEALLOC.CTAPOOL 0x28 ;  /* 0x00000028000079c8 */ /* 0x02ce0000080e0500 */
[----:B------:R-:W-:Y:S05]  /*aec0*/  @P0 EXIT ;  /* 0x000000000000094d */ /* 0x000fea0003800000 */
[----:B0-----:R-:W-:Y:S01]  /*aed0*/  LOP3.LUT P0, RZ, R20, 0xff, RZ, 0xc0, !PT ;  /* 0x000000ff14ff7812 */ /* 0x001fe2000780c0ff */
[----:B------:R-:W-:Y:S02]  /*aee0*/  IMAD.MOV.U32 R12, RZ, RZ, 0x1 ;  /* 0x00000001ff0c7424 */ /* 0x000fe400078e00ff */
[----:B------:R-:W-:-:S10]  /*aef0*/  IMAD.MOV.U32 R13, RZ, RZ, RZ ;  /* 0x000000ffff0d7224 */ /* 0x000fd400078e00ff */
[----:B------:R-:W-:Y:S05]  /*af00*/  @!P0 BRA `(.L_x_239) ;  /* 0x0000000c001c8947 */ /* 0x000fea0003800000 */
[----:B------:R-:W0:Y:S01]  /*af10*/  S2R R16, SR_CgaCtaId ;  /* 0x0000000000107919 */ /* 0x000e220000008800 */
[----:B------:R-:W-:Y:S01]  /*af20*/  LOP3.LUT P0, RZ, R15, 0x1f, RZ, 0xc0, !PT ;  /* 0x0000001f0fff7812 */ /* 0x000fe2000780c0ff */
[----:B------:R-:W-:Y:S01]  /*af30*/  ULDC UR5, c[0x0][0x658] ;  /* 0x0001960000057ab9 */ /* 0x000fe20000000800 */
[----:B------:R-:W-:Y:S01]  /*af40*/  UMOV UR6, 0xffffffff ;  /* 0xffffffff00067882 */ /* 0x000fe20000000000 */
[----:B------:R-:W-:Y:S01]  /*af50*/  BSSY B0, `(.L_x_239) ;  /* 0x00000c2000007945 */ /* 0x000fe20003800000 */
[C---:B------:R-:W-:Y:S01]  /*af60*/  ISETP.NE.AND P3, PT, R14.reuse, RZ, PT ;  /* 0x000000ff0e00720c */ /* 0x040fe20003f65270 */
[----:B------:R-:W-:Y:S01]  /*af70*/  USHF.L.U32 UR6, UR6, UR5, URZ ;  /* 0x0000000506067299 */ /* 0x000fe2000800063f */
[----:B------:R-:W-:Y:S01]  /*af80*/  ISETP.NE.OR P0, PT, R14, RZ, !P0 ;  /* 0x000000ff0e00720c */ /* 0x000fe20004705670 */
[----:B------:R-:W-:Y:S01]  /*af90*/  IMAD.MOV.U32 R15, RZ, RZ, 0x1 ;  /* 0x00000001ff0f7424 */ /* 0x000fe200078e00ff */
[----:B------:R-:W-:Y:S01]  /*afa0*/  LOP3.LUT R14, R7, 0x2, RZ, 0xfc, !PT ;  /* 0x00000002070e7812 */ /* 0x000fe200078efcff */
[----:B------:R-:W-:Y:S01]  /*afb0*/  IMAD.MOV.U32 R12, RZ, RZ, 0x1 ;  /* 0x00000001ff0c7424 */ /* 0x000fe200078e00ff */
[----:B------:R-:W-:Y:S01]  /*afc0*/  ULDC UR4, c[0x0][0x600] ;  /* 0x0001800000047ab9 */ /* 0x000fe20000000800 */
[----:B------:R-:W-:Y:S01]  /*afd0*/  IMAD.MOV.U32 R13, RZ, RZ, RZ ;  /* 0x000000ffff0d7224 */ /* 0x000fe200078e00ff */
[----:B------:R-:W-:Y:S01]  /*afe0*/  UMOV UR7, 0x1 ;  /* 0x0000000100077882 */ /* 0x000fe20000000000 */
[----:B------:R-:W-:-:S02]  /*aff0*/  UIADD3 UR22, UR13, 0x1, URZ ;  /* 0x000000010d167890 */ /* 0x000fc4000fffe03f */
[----:B------:R-:W-:Y:S02]  /*b000*/  UIADD3 UR16, UR4, -0x1, URZ ;  /* 0xffffffff04107890 */ /* 0x000fe4000fffe03f */
[----:B------:R-:W-:Y:S02]  /*b010*/  USHF.L.U32 UR18, UR7, UR5, URZ ;  /* 0x0000000507127299 */ /* 0x000fe4000800063f */
[----:B------:R-:W-:Y:S01]  /*b020*/  ULOP3.LUT UR17, URZ, UR6, URZ, 0x33, !UPT ;  /* 0x000000063f117292 */ /* 0x000fe2000f8e333f */
[----:B------:R-:W-:Y:S01]  /*b030*/  ULDC.64 UR20, c[0x0][0x198] ;  /* 0x0000660000147ab9 */ /* 0x000fe20000000a00 */
[----:B0-----:R-:W-:-:S10]  /*b040*/  LOP3.LUT R16, R16, 0x1, RZ, 0xc0, !PT ;  /* 0x0000000110107812 */ /* 0x001fd400078ec0ff */
.L_x_251:
[----:B------:R-:W-:-:S03]  /*b050*/  UMOV UR4, 0xffffffff ;  /* 0xffffffff00047882 */ /* 0x000fc60000000000 */
[----:B------:R-:W-:Y:S05]  /*b060*/  BRA.DIV UR4, `(.L_x_240) ;  /* 0x0000001e04447947 */ /* 0x000fea000b800000 */
[----:B------:R-:W-:-:S13]  /*b070*/  ELECT P1, URZ, PT ;  /* 0x00000000003f782f */ /* 0x000fda0003820000 */
.L_x_288:
[----:B------:R-:W0:Y:S01]  /*b080*/  LDC R10, c[0x0][0x28c] ;  /* 0x0000a300ff0a7b82 */ /* 0x000e220000000800 */
[----:B------:R-:W-:Y:S01]  /*b090*/  BSSY B1, `(.L_x_241) ;  /* 0x000003a000017945 */ /* 0x000fe20003800000 */
[----:B0-----:R-:W-:-:S13]  /*b0a0*/  ISETP.LT.OR P1, PT, R10, 0x1, !P1 ;  /* 0x000000010a00780c */ /* 0x001fda0004f21670 */
[----:B------:R-:W-:Y:S05]  /*b0b0*/  @P1 BRA `(.L_x_242) ;  /* 0x0000000000dc1947 */ /* 0x000fea0003800000 */
[----:B------:R-:W-:Y:S02]  /*b0c0*/  IMAD R10, R5, 0x2, R16 ;  /* 0x00000002050a7824 */ /* 0x000fe400078e0210 */
[----:B------:R-:W-:Y:S02]  /*b0d0*/  IMAD.SHL.U32 R18, R6, 0x40, RZ ;  /* 0x0000004006127824 */ /* 0x000fe400078e00ff */
[----:B------:R-:W-:Y:S02]  /*b0e0*/  IMAD.MOV.U32 R21, RZ, RZ, RZ ;  /* 0x000000ffff157224 */ /* 0x000fe400078e00ff */
[----:B------:R-:W-:Y:S02]  /*b0f0*/  IMAD.U32 R22, RZ, RZ, UR22 ;  /* 0x00000016ff167e24 */ /* 0x000fe4000f8e00ff */
[----:B------:R-:W-:Y:S02]  /*b100*/  IMAD.MOV.U32 R5, RZ, RZ, R12 ;  /* 0x000000ffff057224 */ /* 0x000fe400078e000c */
[----:B------:R-:W-:-:S02]  /*b110*/  IMAD.MOV.U32 R11, RZ, RZ, R13 ;  /* 0x000000ffff0b7224 */ /* 0x000fc400078e000d */
[----:B------:R-:W-:-:S07]  /*b120*/  IMAD R17, R10, 0x60, RZ ;  /* 0x000000600a117824 */ /* 0x000fce00078e02ff */
.L_x_246:
[----:B------:R-:W0:Y:S01]  /*b130*/  S2R R19, SR_CgaCtaId ;  /* 0x0000000000137919 */ /* 0x000e220000008800 */
[----:B------:R-:W-:Y:S01]  /*b140*/  MOV R6, 0x400 ;  /* 0x0000040000067802 */ /* 0x000fe20000000f00 */
[----:B------:R-:W1:Y:S03]  /*b150*/  @!P3 LDC R10, c[0x0][0x500] ;  /* 0x00014000ff0abb82 */ /* 0x000e660000000800 */
[----:B0-----:R-:W-:Y:S02]  /*b160*/  LEA R20, R19, R6, 0x18 ;  /* 0x0000000613147211 */ /* 0x001fe400078ec0ff */
[----:B------:R-:W-:-:S03]  /*b170*/  SHF.L.U32 R6, R5, 0x1f, RZ ;  /* 0x0000001f05067819 */ /* 0x000fc600000006ff */
[----:B------:R-:W-:-:S04]  /*b180*/  IMAD R19, R11, 0x8, R20 ;  /* 0x000000080b137824 */ /* 0x000fc800078e0214 */
[----:B------:R-:W0:Y:S02]  /*b190*/  SYNCS.PHASECHK.TRANS64.TRYWAIT P1, [R19+URZ+0xe0], R6 ;  /* 0x0000e006130075a7 */ /* 0x000e24000802017f */
[----:B01----:R-:W-:Y:S05]  /*b1a0*/  @!P1 BRA `(.L_x_243) ;  /* 0x0000001c00149947 */ /* 0x003fea0003800000 */
.L_x_289:
[----:B0-----:R-:W-:Y:S01]  /*b1b0*/  PRMT R6, R14, 0x9910, RZ ;  /* 0x000099100e067816 */ /* 0x001fe200000000ff */
[----:B------:R0:W-:Y:S03]  /*b1c0*/  @!P3 SYNCS.ARRIVE.TRANS64 RZ, [R19+URZ], R10 ;  /* 0x0000000a13ffb9a7 */ /* 0x0001e6000800003f */
[----:B------:R-:W-:-:S13]  /*b1d0*/  ISETP.NE.AND P1, PT, R6, 0x2, PT ;  /* 0x000000020600780c */ /* 0x000fda0003f25270 */
[----:B0-----:R-:W-:Y:S05]  /*b1e0*/  @P1 BRA `(.L_x_244) ;  /* 0x0000000000041947 */ /* 0x001fea0003800000 */
[----:B------:R-:W-:Y:S01]  /*b1f0*/  BPT.TRAP 0x1 ;  /* 0x000000040000795c */ /* 0x000fe20000300000 */
.L_x_244:
[----:B------:R-:W-:Y:S05]  /*b200*/  @P0 BRA `(.L_x_245) ;  /* 0x0000000000040947 */ /* 0x000fea0003800000 */
[----:B------:R-:W-:Y:S01]  /*b210*/  BPT.TRAP 0x1 ;  /* 0x000000040000795c */ /* 0x000fe20000300000 */
.L_x_245:
[----:B------:R-:W-:Y:S01]  /*b220*/  IMAD R6, R11, 0x2, R16 ;  /* 0x000000020b067824 */ /* 0x000fe200078e0210 */
[----:B------:R-:W-:Y:S01]  /*b230*/  R2UR UR9, R19 ;  /* 0x00000000130972ca */ /* 0x000fe200000e0000 */
[C-C-:B------:R-:W-:Y:S01]  /*b240*/  IMAD R10, R11.reuse, 0x800, R20.reuse ;  /* 0x000008000b0a7824 */ /* 0x140fe200078e0214 */
[----:B------:R-:W-:Y:S01]  /*b250*/  UIADD3 UR4, UP0, UR20, 0xf0, URZ ;  /* 0x000000f014047890 */ /* 0x000fe2000ff1e03f */
[----:B------:R-:W-:Y:S01]  /*b260*/  IMAD R6, R6, 0xc00, R20 ;  /* 0x00000c0006067824 */ /* 0x000fe200078e0214 */
[----:B------:R-:W-:Y:S01]  /*b270*/  R2UR UR11, R18 ;  /* 0x00000000120b72ca */ /* 0x000fe200000e0000 */
[----:B------:R-:W-:Y:S01]  /*b280*/  VIADD R22, R22, 0xffffffff ;  /* 0xffffffff16167836 */ /* 0x000fe20000000000 */
[----:B------:R-:W-:Y:S01]  /*b290*/  R2UR UR5, R10 ;  /* 0x000000000a0572ca */ /* 0x000fe200000e0000 */
[----:B------:R-:W-:Y:S01]  /*b2a0*/  UIADD3 UR24, UP1, UR20, 0x1f0, URZ ;  /* 0x000001f014187890 */ /* 0x000fe2000ff3e03f */
[----:B------:R-:W-:Y:S01]  /*b2b0*/  R2UR UR8, R6 ;  /* 0x00000000060872ca */ /* 0x000fe200000e0000 */
[----:B------:R-:W-:Y:S01]  /*b2c0*/  VIADD R11, R11, 0x1 ;  /* 0x000000010b0b7836 */ /* 0x000fe20000000000 */
[----:B------:R-:W-:Y:S01]  /*b2d0*/  R2UR UR10, R21 ;  /* 0x00000000150a72ca */ /* 0x000fe200000e0000 */
[----:B------:R-:W-:Y:S01]  /*b2e0*/  UIADD3.X UR25, URZ, UR21, URZ, UP1, !UPT ;  /* 0x000000153f197290 */ /* 0x000fe20008ffe43f */
[----:B------:R-:W-:Y:S01]  /*b2f0*/  R2UR UR12, R4 ;  /* 0x00000000040c72ca */ /* 0x000fe200000e0000 */
[----:B------:R-:W-:Y:S01]  /*b300*/  UMOV UR6, 0x0 ;  /* 0x0000000000067882 */ /* 0x000fe20000000000 */
[----:B------:R-:W-:Y:S01]  /*b310*/  R2UR UR19, R17 ;  /* 0x00000000111372ca */ /* 0x000fe200000e0000 */
[----:B------:R-:W-:Y:S01]  /*b320*/  UMOV UR7, 0x10000000 ;  /* 0x1000000000077882 */ /* 0x000fe20000000000 */
[----:B------:R-:W-:Y:S01]  /*b330*/  ISETP.GT.AND P4, PT, R22, 0x1, PT ;  /* 0x000000011600780c */ /* 0x000fe20003f84270 */
[----:B------:R-:W-:Y:S01]  /*b340*/  UMOV UR23, 0x30000 ;  /* 0x0003000000177882 */ /* 0x000fe20000000000 */
[----:B------:R-:W-:Y:S01]  /*b350*/  ISETP.NE.AND P1, PT, R11, 0x1c, PT ;  /* 0x0000001c0b00780c */ /* 0x000fe20003f25270 */
[----:B------:R-:W-:Y:S01]  /*b360*/  UIADD3 UR14, UR5, 0x300, URZ ;  /* 0x00000300050e7890 */ /* 0x000fe2000fffe03f */
[----:B------:R-:W-:Y:S01]  /*b370*/  VIADD R21, R21, 0x20 ;  /* 0x0000002015157836 */ /* 0x000fe20000000000 */
[----:B------:R-:W-:Y:S01]  /*b380*/  UIADD3.X UR5, URZ, UR21, URZ, UP0, !UPT ;  /* 0x000000153f057290 */ /* 0x000fe200087fe43f */
[----:B------:R-:W-:Y:S01]  /*b390*/  SEL R6, RZ, 0x1, P1 ;  /* 0x00000001ff067807 */ /* 0x000fe20000800000 */
[----:B------:R-:W-:Y:S01]  /*b3a0*/  UIADD3 UR15, UR8, 0xe300, URZ ;  /* 0x0000e300080f7890 */ /* 0x000fe2000fffe03f */
[----:B------:R-:W-:-:S02]  /*b3b0*/  SEL R11, R11, RZ, P1 ;  /* 0x000000ff0b0b7207 */ /* 0x000fc40000800000 */
[----:B------:R-:W-:Y:S01]  /*b3c0*/  UMOV UR8, UR14 ;  /* 0x0000000e00087c82 */ /* 0x000fe20008000000 */
[----:B------:R-:W-:-:S03]  /*b3d0*/  LOP3.LUT R5, R5, R6, RZ, 0x3c, !PT ;  /* 0x0000000605057212 */ /* 0x000fc600078e3cff */
[----:B------:R0:W-:Y:S02]  /*b3e0*/  UTMALDG.3D [UR8], [UR4], desc[UR6] ;  /* 0x00000608040075b4 */ /* 0x0001e40008011000 */
[----:B0-----:R-:W-:Y:S01]  /*b3f0*/  UMOV UR8, UR15 ;  /* 0x0000000f00087c82 */ /* 0x001fe20008000000 */
[----:B------:R-:W-:Y:S02]  /*b400*/  UMOV UR11, UR19 ;  /* 0x00000013000b7c82 */ /* 0x000fe40008000000 */
[----:B------:R0:W-:Y:S02]  /*b410*/  UTMALDG.3D.MULTICAST [UR8], [UR24], UR23, desc[UR6] ;  /* 0x00000608180073b4 */ /* 0x0001e40008011817 */
[----:B0-----:R-:W-:Y:S05]  /*b420*/  @P4 BRA `(.L_x_246) ;  /* 0xfffffffc00404947 */ /* 0x001fea000383ffff */
.L_x_242:
[----:B------:R-:W-:Y:S05]  /*b430*/  BSYNC B1 ;  /* 0x0000000000017941 */ /* 0x000fea0003800000 */
.L_x_241:
[----:B------:R-:W-:Y:S01]  /*b440*/  LOP3.LUT P5, RZ, R15, 0xff, RZ, 0xc0, !PT ;  /* 0x000000ff0fff7812 */ /* 0x000fe200078ac0ff */
[----:B------:R-:W-:Y:S01]  /*b450*/  VIADD R13, R13, UR13 ;  /* 0x0000000d0d0d7c36 */ /* 0x000fe20008000000 */
[----:B------:R-:W-:Y:S01]  /*b460*/  ULDC.64 UR4, c[0x0][0x650] ;  /* 0x0001940000047ab9 */ /* 0x000fe20000000a00 */
[----:B------:R-:W-:Y:S01]  /*b470*/  IMAD.U32 R6, RZ, RZ, UR13 ;  /* 0x0000000dff067e24 */ /* 0x000fe2000f8e00ff */
[----:B------:R-:W-:Y:S01]  /*b480*/  UISETP.GE.U32.AND UP0, UPT, UR13, 0x1c, UPT ;  /* 0x0000001c0d00788c */ /* 0x000fe2000bf06070 */
[----:B------:R-:W-:Y:S01]  /*b490*/  BSSY B1, `(.L_x_247) ;  /* 0x000006b000017945 */ /* 0x000fe20003800000 */
[----:B------:R-:W-:Y:S02]  /*b4a0*/  ISETP.GT.U32.AND P1, PT, R13, 0x1b, PT ;  /* 0x0000001b0d00780c */ /* 0x000fe40003f24070 */
[----:B------:R-:W-:Y:S02]  /*b4b0*/  PRMT R10, RZ, 0x7610, R10 ;  /* 0x00007610ff0a7816 */ /* 0x000fe4000000000a */
[----:B------:R-:W-:Y:S01]  /*b4c0*/  ISETP.LT.U32.AND P1, PT, R6, 0x1c, P1 ;  /* 0x0000001c0600780c */ /* 0x000fe20000f21070 */
[----:B------:R-:W-:Y:S01]  /*b4d0*/  IMAD.MOV.U32 R6, RZ, RZ, -0x1 ;  /* 0xffffffffff067424 */ /* 0x000fe200078e00ff */
[----:B------:R-:W-:Y:S01]  /*b4e0*/  PLOP3.LUT P4, PT, PT, PT, UP0, 0x80, 0x0 ;  /* 0x000000000000781c */ /* 0x000fe20003f8f008 */
[----:B------:R-:W0:Y:S01]  /*b4f0*/  @P5 S2R R5, SR_CgaCtaId ;  /* 0x0000000000055919 */ /* 0x000e220000008800 */
[----:B------:R-:W-:-:S02]  /*b500*/  @P5 MOV R4, 0x400 ;  /* 0x0000040000045802 */ /* 0x000fc40000000f00 */
[----:B------:R-:W-:Y:S02]  /*b510*/  SEL R11, RZ, 0x1, !P1 ;  /* 0x00000001ff0b7807 */ /* 0x000fe40004800000 */
[----:B------:R-:W-:Y:S02]  /*b520*/  PRMT R15, RZ, 0x7610, R15 ;  /* 0x00007610ff0f7816 */ /* 0x000fe4000000000f */
[----:B------:R-:W-:Y:S02]  /*b530*/  LOP3.LUT R12, R12, R11, RZ, 0x3c, !PT ;  /* 0x0000000b0c0c7212 */ /* 0x000fe400078e3cff */
[----:B0-----:R-:W-:-:S04]  /*b540*/  @P5 LEA R4, R5, R4, 0x18 ;  /* 0x0000000405045211 */ /* 0x001fc800078ec0ff */
[----:B------:R0:W-:Y:S01]  /*b550*/  @P5 SYNCS.ARRIVE.TRANS64.A1T0 RZ, [R4+URZ+0x1f8], RZ ;  /* 0x0001f8ff04ff59a7 */ /* 0x0001e2000810003f */
[----:B------:R-:W-:-:S04]  /*b560*/  IADD3 R2, P5, R2, R8, RZ ;  /* 0x0000000802027210 */ /* 0x000fc80007fbe0ff */
[----:B------:R-:W-:Y:S01]  /*b570*/  ISETP.GE.U32.AND P1, PT, R2, UR4, PT ;  /* 0x0000000402007c0c */ /* 0x000fe2000bf26070 */
[----:B------:R-:W-:Y:S01]  /*b580*/  IMAD.X R3, R3, 0x1, R0, P5 ;  /* 0x0000000103037824 */ /* 0x000fe200028e0600 */
[----:B0-----:R-:W-:-:S04]  /*b590*/  SHF.R.U32.HI R4, RZ, 0x2, R13 ;  /* 0x00000002ff047819 */ /* 0x001fc8000001160d */
[----:B------:R-:W-:Y:S01]  /*b5a0*/  ISETP.GE.U32.AND.EX P1, PT, R3, UR5, PT, P1 ;  /* 0x0000000503007c0c */ /* 0x000fe2000bf26110 */
[----:B------:R-:W-:-:S04]  /*b5b0*/  IMAD.WIDE.U32 R4, R4, 0x24924925, RZ ;  /* 0x2492492504047825 */ /* 0x000fc800078e00ff */
[----:B------:R-:W-:Y:S01]  /*b5c0*/  IMAD R13, R5, -0x1c, R13 ;  /* 0xffffffe4050d7824 */ /* 0x000fe200078e020d */
[----:B------:R-:W-:Y:S01]  /*b5d0*/  @P4 LOP3.LUT R12, R12, 0x1, R5, 0x78, !PT ;  /* 0x000000010c0c4812 */ /* 0x000fe200078e7805 */
[----:B------:R-:W-:Y:S02]  /*b5e0*/  IMAD.MOV.U32 R5, RZ, RZ, -0x1 ;  /* 0xffffffffff057424 */ /* 0x000fe400078e00ff */
[----:B------:R-:W-:-:S04]  /*b5f0*/  IMAD.MOV.U32 R4, RZ, RZ, -0x1 ;  /* 0xffffffffff047424 */ /* 0x000fc800078e00ff */
[----:B------:R-:W-:Y:S05]  /*b600*/  @P1 BRA `(.L_x_248) ;  /* 0x00000004004c1947 */ /* 0x000fea0003800000 */
[----:B------:R-:W0:Y:S01]  /*b610*/  S2R R18, SR_CTAID.X ;  /* 0x0000000000127919 */ /* 0x000e220000002500 */
[----:B------:R-:W-:Y:S01]  /*b620*/  ULDC.64 UR4, c[0x0][0x628] ;  /* 0x00018a0000047ab9 */ /* 0x000fe20000000a00 */
[----:B------:R-:W1:Y:S01]  /*b630*/  LDC R19, c[0x0][0x144] ;  /* 0x00005100ff137b82 */ /* 0x000e620000000800 */
[----:B------:R-:W-:Y:S01]  /*b640*/  ISETP.NE.U32.AND P1, PT, RZ, UR4, PT ;  /* 0x00000004ff007c0c */ /* 0x000fe2000bf25070 */
[----:B------:R-:W2:Y:S01]  /*b650*/  S2R R6, SR_CTAID.Y ;  /* 0x0000000000067919 */ /* 0x000ea20000002600 */
[----:B------:R-:W-:Y:S01]  /*b660*/  ULDC UR7, c[0x0][0x630] ;  /* 0x00018c0000077ab9 */ /* 0x000fe20000000800 */
[----:B------:R-:W-:Y:S01]  /*b670*/  ULDC UR8, c[0x0][0x150] ;  /* 0x0000540000087ab9 */ /* 0x000fe20000000800 */
[----:B------:R-:W-:Y:S01]  /*b680*/  ISETP.NE.AND.EX P1, PT, RZ, UR5, PT, P1 ;  /* 0x00000005ff007c0c */ /* 0x000fe2000bf25310 */
[----:B------:R-:W-:Y:S02]  /*b690*/  IMAD.MOV.U32 R4, RZ, RZ, R2 ;  /* 0x000000ffff047224 */ /* 0x000fe400078e0002 */
[----:B------:R-:W-:Y:S01]  /*b6a0*/  IMAD.MOV.U32 R5, RZ, RZ, R3 ;  /* 0x000000ffff057224 */ /* 0x000fe200078e0003 */
[----:B0-----:R-:W-:-:S09]  /*b6b0*/  I2FP.F32.U32 R20, R18 ;  /* 0x0000001200147245 */ /* 0x001fd20000201000 */
[----:B------:R-:W-:Y:S05]  /*b6c0*/  @!P1 BRA `(.L_x_249) ;  /* 0x0000000000289947 */ /* 0x000fea0003800000 */
[----:B------:R-:W-:Y:S02]  /*b6d0*/  ULDC UR6, c[0x0][0x634] ;  /* 0x00018d0000067ab9 */ /* 0x000fe40000000800 */
[----:B------:R-:W-:-:S05]  /*b6e0*/  IADD3 R5, P1, R2, UR6, RZ ;  /* 0x0000000602057c10 */ /* 0x000fca000ff3e0ff */
[----:B------:R-:W-:-:S04]  /*b6f0*/  IMAD.X R17, RZ, RZ, R3, P1 ;  /* 0x000000ffff117224 */ /* 0x000fc800008e0603 */
[----:B------:R-:W-:-:S04]  /*b700*/  IMAD.WIDE.U32 R10, R17, UR4, RZ ;  /* 0x00000004110a7c25 */ /* 0x000fc8000f8e00ff */
[----:B------:R-:W-:-:S04]  /*b710*/  IMAD.WIDE.U32 R10, P1, R5, UR5, R10 ;  /* 0x00000005050a7c25 */ /* 0x000fc8000f82000a */
[----:B------:R-:W-:-:S04]  /*b720*/  IMAD.WIDE.U32 R4, R5, UR4, RZ ;  /* 0x0000000405047c25 */ /* 0x000fc8000f8e00ff */
[----:B------:R-:W-:Y:S01]  /*b730*/  IMAD.MOV.U32 R4, RZ, RZ, R11 ;  /* 0x000000ffff047224 */ /* 0x000fe200078e000b */
[----:B------:R-:W-:Y:S01]  /*b740*/  IADD3 RZ, P4, R5, R10, RZ ;  /* 0x0000000a05ff7210 */ /* 0x000fe20007f9e0ff */
[----:B------:R-:W-:-:S04]  /*b750*/  IMAD.X R5, RZ, RZ, RZ, P1 ;  /* 0x000000ffff057224 */ /* 0x000fc800008e06ff */
[----:B------:R-:W-:-:S08]  /*b760*/  IMAD.WIDE.U32.X R4, R17, UR5, R4, P4 ;  /* 0x0000000511047c25 */ /* 0x000fd0000a0e0404 */
.L_x_249:
[----:B------:R-:W-:Y:S01]  /*b770*/  FMUL R20, R20, UR8 ;  /* 0x0000000814147c20 */ /* 0x000fe20008400000 */
[--C-:B------:R-:W-:Y:S01]  /*b780*/  SHF.R.U64 R17, R4, UR7, R5.reuse ;  /* 0x0000000704117c19 */ /* 0x100fe20008001205 */
[----:B------:R-:W-:Y:S01]  /*b790*/  ULDC.64 UR4, c[0x0][0x620] ;  /* 0x0001880000047ab9 */ /* 0x000fe20000000a00 */
[----:B------:R-:W-:Y:S01]  /*b7a0*/  SHF.R.U32.HI R4, RZ, UR7, R5 ;  /* 0x00000007ff047c19 */ /* 0x000fe20008011605 */
[----:B------:R-:W-:Y:S01]  /*b7b0*/  ULDC.64 UR6, c[0x0][0x640] ;  /* 0x0001900000067ab9 */ /* 0x000fe20000000a00 */
[----:B------:R-:W-:Y:S01]  /*b7c0*/  IADD3 R5, P1, RZ, -R17, RZ ;  /* 0x80000011ff057210 */ /* 0x000fe20007f3e0ff */
[----:B------:R-:W0:Y:S01]  /*b7d0*/  F2I.U32.TRUNC.NTZ R20, R20 ;  /* 0x0000001400147305 */ /* 0x000e22000020f000 */
[----:B------:R-:W3:Y:S03]  /*b7e0*/  LDC R21, c[0x0][0x148] ;  /* 0x00005200ff157b82 */ /* 0x000ee60000000800 */
[----:B------:R-:W-:Y:S01]  /*b7f0*/  IMAD.X R4, RZ, RZ, ~R4, P1 ;  /* 0x000000ffff047224 */ /* 0x000fe200008e0e04 */
[----:B------:R-:W-:-:S03]  /*b800*/  ISETP.NE.U32.AND P1, PT, RZ, UR6, PT ;  /* 0x00000006ff007c0c */ /* 0x000fc6000bf25070 */
[----:B------:R-:W-:Y:S01]  /*b810*/  IMAD R4, R4, UR4, RZ ;  /* 0x0000000404047c24 */ /* 0x000fe2000f8e02ff */
[----:B------:R-:W-:-:S03]  /*b820*/  ISETP.NE.AND.EX P1, PT, RZ, UR7, PT, P1 ;  /* 0x00000007ff007c0c */ /* 0x000fc6000bf25310 */
[C---:B------:R-:W-:Y:S01]  /*b830*/  IMAD R11, R5.reuse, UR5, R4 ;  /* 0x00000005050b7c24 */ /* 0x040fe2000f8e0204 */
[----:B------:R-:W-:Y:S01]  /*b840*/  ULDC UR5, c[0x0][0x154] ;  /* 0x0000550000057ab9 */ /* 0x000fe20000000800 */
[----:B------:R-:W-:Y:S01]  /*b850*/  IMAD.WIDE.U32 R4, R5, UR4, R2 ;  /* 0x0000000405047c25 */ /* 0x000fe2000f8e0002 */
[----:B------:R-:W-:-:S03]  /*b860*/  ULDC UR4, c[0x0][0x618] ;  /* 0x0001860000047ab9 */ /* 0x000fc60000000800 */
[----:B0-----:R-:W-:Y:S02]  /*b870*/  IMAD.MOV R10, RZ, RZ, -R20 ;  /* 0x000000ffff0a7224 */ /* 0x001fe400078e0a14 */
[----:B------:R-:W-:Y:S02]  /*b880*/  IMAD.IADD R5, R5, 0x1, R11 ;  /* 0x0000000105057824 */ /* 0x000fe400078e020b */
[----:B-1----:R-:W-:Y:S01]  /*b890*/  IMAD R18, R19, R10, R18 ;  /* 0x0000000a13127224 */ /* 0x002fe200078e0212 */
[----:B--2---:R-:W-:Y:S02]  /*b8a0*/  I2FP.F32.U32 R10, R6 ;  /* 0x00000006000a7245 */ /* 0x004fe40000201000 */
[--C-:B------:R-:W-:Y:S02]  /*b8b0*/  SHF.R.U64 R19, R4, UR4, R5.reuse ;  /* 0x0000000404137c19 */ /* 0x100fe40008001205 */
[----:B------:R-:W-:Y:S01]  /*b8c0*/  SHF.R.U32.HI R4, RZ, UR4, R5 ;  /* 0x00000004ff047c19 */ /* 0x000fe20008011605 */
[----:B------:R-:W-:Y:S01]  /*b8d0*/  FMUL R10, R10, UR5 ;  /* 0x000000050a0a7c20 */ /* 0x000fe20008400000 */
[----:B------:R-:W-:-:S02]  /*b8e0*/  ULDC UR4, c[0x0][0x608] ;  /* 0x0001820000047ab9 */ /* 0x000fc40000000800 */
[--C-:B------:R-:W-:Y:S01]  /*b8f0*/  SHF.R.U64 R22, R19, UR4, R4.reuse ;  /* 0x0000000413167c19 */ /* 0x100fe20008001204 */
[----:B------:R0:W1:Y:S01]  /*b900*/  F2I.U32.TRUNC.NTZ R24, R10 ;  /* 0x0000000a00187305 */ /* 0x000062000020f000 */
[----:B------:R-:W-:Y:S01]  /*b910*/  SHF.R.U32.HI R5, RZ, UR4, R4 ;  /* 0x00000004ff057c19 */ /* 0x000fe20008011604 */
[----:B------:R-:W-:-:S03]  /*b920*/  ULDC UR4, c[0x0][0x658] ;  /* 0x0001960000047ab9 */ /* 0x000fc60000000800 */
[--C-:B------:R-:W-:Y:S02]  /*b930*/  SHF.R.U64 R20, R22, UR4, R5.reuse ;  /* 0x0000000416147c19 */ /* 0x100fe40008001205 */
[----:B------:R-:W-:-:S03]  /*b940*/  SHF.R.U32.HI R23, RZ, UR4, R5 ;  /* 0x00000004ff177c19 */ /* 0x000fc60008011605 */
[----:B------:R-:W-:Y:S02]  /*b950*/  IMAD.MOV.U32 R4, RZ, RZ, R20 ;  /* 0x000000ffff047224 */ /* 0x000fe400078e0014 */
[----:B------:R-:W-:Y:S01]  /*b960*/  IMAD.MOV.U32 R5, RZ, RZ, R23 ;  /* 0x000000ffff057224 */ /* 0x000fe200078e0017 */
[----:B0-----:R-:W-:Y:S06]  /*b970*/  @!P1 BRA `(.L_x_250) ;  /* 0x0000000000289947 */ /* 0x001fec0003800000 */
        /* <DEDUP_REMOVED lines=10> */
.L_x_250:
[----:B------:R-:W-:Y:S01]  /*ba20*/  ULDC UR4, c[0x0][0x648] ;  /* 0x0001920000047ab9 */ /* 0x000fe20000000800 */
[----:B------:R-:W-:Y:S01]  /*ba30*/  LOP3.LUT R22, R22, UR17, RZ, 0xc0, !PT ;  /* 0x0000001116167c12 */ /* 0x000fe2000f8ec0ff */
[----:B-1----:R-:W-:Y:S01]  /*ba40*/  IMAD.MOV R24, RZ, RZ, -R24 ;  /* 0x000000ffff187224 */ /* 0x002fe200078e0a18 */
[----:B------:R-:W-:Y:S01]  /*ba50*/  SHF.R.U64 R5, R4, UR4, R5 ;  /* 0x0000000404057c19 */ /* 0x000fe20008001205 */
[----:B------:R-:W-:Y:S01]  /*ba60*/  ULDC UR4, c[0x0][0x638] ;  /* 0x00018e0000047ab9 */ /* 0x000fe20000000800 */
[----:B------:R-:W-:Y:S01]  /*ba70*/  LOP3.LUT R19, R19, UR16, RZ, 0xc0, !PT ;  /* 0x0000001013137c12 */ /* 0x000fe2000f8ec0ff */
[----:B---3--:R-:W-:Y:S01]  /*ba80*/  @P2 IMAD R18, R21, R24, R6 ;  /* 0x0000001815122224 */ /* 0x008fe200078e0206 */
[----:B------:R-:W-:Y:S01]  /*ba90*/  ULDC UR5, c[0x0][0x610] ;  /* 0x0001840000057ab9 */ /* 0x000fe20000000800 */
[----:B------:R-:W-:Y:S02]  /*baa0*/  IMAD.MOV R11, RZ, RZ, -R5 ;  /* 0x000000ffff0b7224 */ /* 0x000fe400078e0a05 */
[----:B------:R-:W-:-:S02]  /*bab0*/  IMAD R5, R5, UR18, R22 ;  /* 0x0000001205057c24 */ /* 0x000fc4000f8e0216 */
[----:B------:R-:W-:Y:S01]  /*bac0*/  IMAD R20, R11, UR4, R20 ;  /* 0x000000040b147c24 */ /* 0x000fe2000f8e0214 */
[----:B------:R-:W-:Y:S01]  /*bad0*/  ULDC UR4, c[0x0][0x600] ;  /* 0x0001800000047ab9 */ /* 0x000fe20000000800 */
[----:B------:R-:W-:Y:S02]  /*bae0*/  IMAD R18, R5, UR5, R18 ;  /* 0x0000000505127c24 */ /* 0x000fe4000f8e0212 */
[----:B------:R-:W-:Y:S02]  /*baf0*/  IMAD R11, R20, UR4, R19 ;  /* 0x00000004140b7c24 */ /* 0x000fe4000f8e0213 */
[----:B------:R-:W-:Y:S02]  /*bb00*/  IMAD.MOV.U32 R10, RZ, RZ, 0x1 ;  /* 0x00000001ff0a7424 */ /* 0x000fe400078e00ff */
[----:B------:R-:W-:Y:S01]  /*bb10*/  IMAD.MOV.U32 R4, RZ, RZ, R17 ;  /* 0x000000ffff047224 */ /* 0x000fe200078e0011 */
[----:B------:R-:W-:Y:S02]  /*bb20*/  SEL R5, R11, R18, !P2 ;  /* 0x000000120b057207 */ /* 0x000fe40005000000 */
[----:B------:R-:W-:-:S07]  /*bb30*/  SEL R6, R18, R11, !P2 ;  /* 0x0000000b12067207 */ /* 0x000fce0005000000 */
.L_x_248:
[----:B------:R-:W-:Y:S05]  /*bb40*/  BSYNC B1 ;  /* 0x0000000000017941 */ /* 0x000fea0003800000 */
.L_x_247:
[----:B------:R-:W-:-:S13]  /*bb50*/  LOP3.LUT P1, RZ, R10, 0xff, RZ, 0xc0, !PT ;  /* 0x000000ff0aff7812 */ /* 0x000fda000782c0ff */
[----:B------:R-:W-:Y:S05]  /*bb60*/  @P1 BRA `(.L_x_251) ;  /* 0xfffffff400381947 */ /* 0x000fea000383ffff */
[----:B------:R-:W-:Y:S05]  /*bb70*/  BSYNC B0 ;  /* 0x0000000000007941 */ /* 0x000fea0003800000 */
.L_x_239:
[----:B------:R-:W-:-:S03]  /*bb80*/  UMOV UR4, 0xffffffff ;  /* 0xffffffff00047882 */ /* 0x000fc60000000000 */
[----:B------:R-:W-:Y:S05]  /*bb90*/  BRA.DIV UR4, `(.L_x_252) ;  /* 0x0000001204ac7947 */ /* 0x000fea000b800000 */
[----:B------:R-:W-:-:S13]  /*bba0*/  ELECT P0, URZ, PT ;  /* 0x00000000003f782f */ /* 0x000fda0003800000 */
.L_x_292:
[----:B------:R-:W-:Y:S04]  /*bbb0*/  BSSY B0, `(.L_x_253) ;  /* 0x0000103000007945 */ /* 0x000fe80003800000 */
[----:B------:R-:W-:Y:S05]  /*bbc0*/  @!P0 BRA `(.L_x_254) ;  /* 0x0000001000048947 */ /* 0x000fea0003800000 */
[----:B------:R-:W-:-:S04]  /*bbd0*/  LOP3.LUT R7, R7, 0x2, RZ, 0xfc, !PT ;  /* 0x0000000207077812 */ /* 0x000fc800078efcff */
[----:B------:R-:W-:-:S13]  /*bbe0*/  ISETP.NE.AND P0, PT, R7, 0x3, PT ;  /* 0x000000030700780c */ /* 0x000fda0003f05270 */
[----:B------:R-:W-:Y:S05]  /*bbf0*/  @!P0 BRA `(.L_x_255) ;  /* 0x0000000000048947 */ /* 0x000fea0003800000 */
[----:B------:R-:W-:Y:S01]  /*bc00*/  BPT.TRAP 0x1 ;  /* 0x000000040000795c */ /* 0x000fe20000300000 */
.L_x_255:
[----:B------:R-:W0:Y:S01]  /*bc10*/  S2R R3, SR_CgaCtaId ;  /* 0x0000000000037919 */ /* 0x000e220000008800 */
[----:B------:R-:W-:Y:S02]  /*bc20*/  MOV R0, 0x400 ;  /* 0x0000040000007802 */ /* 0x000fe40000000f00 */
[----:B------:R-:W-:Y:S02]  /*bc30*/  SHF.L.U32 R2, R12, 0x1f, RZ ;  /* 0x0000001f0c027819 */ /* 0x000fe400000006ff */
[----:B0-----:R-:W-:-:S05]  /*bc40*/  LEA R0, R3, R0, 0x18 ;  /* 0x0000000003007211 */ /* 0x001fca00078ec0ff */
[----:B------:R-:W-:-:S04]  /*bc50*/  VIADD R0, R0, 0xe0 ;  /* 0x000000e000007836 */ /* 0x000fc80000000000 */
[C---:B------:R-:W-:Y:S02]  /*bc60*/  IMAD R5, R13.reuse, 0x8, R0 ;  /* 0x000000080d057824 */ /* 0x040fe400078e0200 */
[----:B------:R-:W-:Y:S02]  /*bc70*/  VIADD R13, R13, 0x1 ;  /* 0x000000010d0d7836 */ /* 0x000fe40000000000 */
[----:B------:R-:W0:Y:S03]  /*bc80*/  SYNCS.PHASECHK.TRANS64.TRYWAIT P0, [R5+URZ], R2 ;  /* 0x00000002050075a7 */ /* 0x000e26000800017f */
[----:B------:R-:W-:-:S04]  /*bc90*/  ISETP.NE.AND P1, PT, R13, 0x1c, PT ;  /* 0x0000001c0d00780c */ /* 0x000fc80003f25270 */
[----:B------:R-:W-:Y:S02]  /*bca0*/  SEL R3, RZ, 0x1, P1 ;  /* 0x00000001ff037807 */ /* 0x000fe40000800000 */
[----:B------:R-:W-:Y:S02]  /*bcb0*/  SEL R13, R13, RZ, P1 ;  /* 0x000000ff0d0d7207 */ /* 0x000fe40000800000 */
[----:B------:R-:W-:-:S03]  /*bcc0*/  LOP3.LUT R12, R12, R3, RZ, 0x3c, !PT ;  /* 0x000000030c0c7212 */ /* 0x000fc600078e3cff */
[----:B------:R-:W-:Y:S01]  /*bcd0*/  IMAD R7, R13, 0x8, R0 ;  /* 0x000000080d077824 */ /* 0x000fe200078e0200 */
[----:B------:R-:W-:Y:S01]  /*bce0*/  SHF.L.U32 R4, R12, 0x1f, RZ ;  /* 0x0000001f0c047819 */ /* 0x000fe200000006ff */
[----:B0-----:R-:W-:Y:S06]  /*bcf0*/  @!P0 BRA `(.L_x_256) ;  /* 0x0000001000788947 */ /* 0x001fec0003800000 */
.L_x_293:
[----:B------:R-:W1:Y:S01]  /*bd00*/  SYNCS.PHASECHK.TRANS64.TRYWAIT P0, [R7+URZ], R4 ;  /* 0x00000004070075a7 */ /* 0x000e62000800017f */
[----:B0-----:R-:W-:-:S05]  /*bd10*/  VIADD R2, R13, 0x1 ;  /* 0x000000010d027836 */ /* 0x001fca0000000000 */
[----:B------:R-:W-:-:S04]  /*bd20*/  ISETP.NE.AND P1, PT, R2, 0x1c, PT ;  /* 0x0000001c0200780c */ /* 0x000fc80003f25270 */
[----:B------:R-:W-:Y:S02]  /*bd30*/  SEL R3, RZ, 0x1, P1 ;  /* 0x00000001ff037807 */ /* 0x000fe40000800000 */
[----:B------:R-:W-:Y:S02]  /*bd40*/  SEL R9, R2, RZ, P1 ;  /* 0x000000ff02097207 */ /* 0x000fe40000800000 */
[----:B------:R-:W-:-:S03]  /*bd50*/  LOP3.LUT R12, R12, R3, RZ, 0x3c, !PT ;  /* 0x000000030c0c7212 */ /* 0x000fc600078e3cff */
[----:B------:R-:W-:Y:S01]  /*bd60*/  IMAD R6, R9, 0x8, R0 ;  /* 0x0000000809067824 */ /* 0x000fe200078e0200 */
[----:B------:R-:W-:Y:S01]  /*bd70*/  SHF.L.U32 R5, R12, 0x1f, RZ ;  /* 0x0000001f0c057819 */ /* 0x000fe200000006ff */
[----:B-1----:R-:W-:Y:S06]  /*bd80*/  @!P0 BRA `(.L_x_257) ;  /* 0x0000001000688947 */ /* 0x002fec0003800000 */
.L_x_294:
[----:B------:R-:W1:Y:S01]  /*bd90*/  SYNCS.PHASECHK.TRANS64.TRYWAIT P0, [R6+URZ], R5 ;  /* 0x00000005060075a7 */ /* 0x000e62000800017f */
[----:B------:R-:W-:-:S05]  /*bda0*/  VIADD R2, R9, 0x1 ;  /* 0x0000000109027836 */ /* 0x000fca0000000000 */
[----:B------:R-:W-:-:S04]  /*bdb0*/  ISETP.NE.AND P1, PT, R2, 0x1c, PT ;  /* 0x0000001c0200780c */ /* 0x000fc80003f25270 */
[----:B------:R-:W-:Y:S02]  /*bdc0*/  SEL R3, RZ, 0x1, P1 ;  /* 0x00000001ff037807 */ /* 0x000fe40000800000 */
[----:B0-----:R-:W-:Y:S02]  /*bdd0*/  SEL R7, R2, RZ, P1 ;  /* 0x000000ff02077207 */ /* 0x001fe40000800000 */
[----:B------:R-:W-:-:S03]  /*bde0*/  LOP3.LUT R12, R12, R3, RZ, 0x3c, !PT ;  /* 0x000000030c0c7212 */ /* 0x000fc600078e3cff */
[----:B------:R-:W-:Y:S01]  /*bdf0*/  IMAD R9, R7, 0x8, R0 ;  /* 0x0000000807097824 */ /* 0x000fe200078e0200 */
[----:B------:R-:W-:Y:S01]  /*be00*/  SHF.L.U32 R4, R12, 0x1f, RZ ;  /* 0x0000001f0c047819 */ /* 0x000fe200000006ff */
[----:B-1----:R-:W-:Y:S06]  /*be10*/  @!P0 BRA `(.L_x_258) ;  /* 0x0000001000588947 */ /* 0x002fec0003800000 */
.L_x_295:
[----:B------:R-:W1:Y:S01]  /*be20*/  SYNCS.PHASECHK.TRANS64.TRYWAIT P0, [R9+URZ], R4 ;  /* 0x00000004090075a7 */ /* 0x000e62000800017f */
[----:B------:R-:W-:-:S05]  /*be30*/  VIADD R2, R7, 0x1 ;  /* 0x0000000107027836 */ /* 0x000fca0000000000 */
[----:B------:R-:W-:-:S04]  /*be40*/  ISETP.NE.AND P1, PT, R2, 0x1c, PT ;  /* 0x0000001c0200780c */ /* 0x000fc80003f25270 */
[----:B------:R-:W-:Y:S02]  /*be50*/  SEL R3, RZ, 0x1, P1 ;  /* 0x00000001ff037807 */ /* 0x000fe40000800000 */
[----:B------:R-:W-:Y:S02]  /*be60*/  SEL R7, R2, RZ, P1 ;  /* 0x000000ff02077207 */ /* 0x000fe40000800000 */
[----:B------:R-:W-:-:S03]  /*be70*/  LOP3.LUT R12, R12, R3, RZ, 0x3c, !PT ;  /* 0x000000030c0c7212 */ /* 0x000fc600078e3cff */
[----:B0-----:R-:W-:Y:S01]  /*be80*/  IMAD R6, R7, 0x8, R0 ;  /* 0x0000000807067824 */ /* 0x001fe200078e0200 */
[----:B------:R-:W-:Y:S01]  /*be90*/  SHF.L.U32 R5, R12, 0x1f, RZ ;  /* 0x0000001f0c057819 */ /* 0x000fe200000006ff */
[----:B-1----:R-:W-:Y:S06]  /*bea0*/  @!P0 BRA `(.L_x_259) ;  /* 0x0000001000488947 */ /* 0x002fec0003800000 */
.L_x_296:
        /* <DEDUP_REMOVED lines=9> */
.L_x_297:
        /* <DEDUP_REMOVED lines=9> */
.L_x_298:
        /* <DEDUP_REMOVED lines=9> */
.L_x_299:
        /* <DEDUP_REMOVED lines=9> */
.L_x_300:
        /* <DEDUP_REMOVED lines=9> */
.L_x_301:
        /* <DEDUP_REMOVED lines=9> */
.L_x_302:
        /* <DEDUP_REMOVED lines=9> */
.L_x_303:
        /* <DEDUP_REMOVED lines=9> */
.L_x_304:
        /* <DEDUP_REMOVED lines=9> */
.L_x_305:
        /* <DEDUP_REMOVED lines=9> */
.L_x_306:
        /* <DEDUP_REMOVED lines=9> */
.L_x_307:
        /* <DEDUP_REMOVED lines=9> */
.L_x_308:
        /* <DEDUP_REMOVED lines=9> */
.L_x_309:
        /* <DEDUP_REMOVED lines=9> */
.L_x_310:
        /* <DEDUP_REMOVED lines=9> */
.L_x_311:
        /* <DEDUP_REMOVED lines=9> */
.L_x_312:
        /* <DEDUP_REMOVED lines=9> */
.L_x_313:
        /* <DEDUP_REMOVED lines=9> */
.L_x_314:
        /* <DEDUP_REMOVED lines=9> */
.L_x_315:
        /* <DEDUP_REMOVED lines=9> */
.L_x_316:
        /* <DEDUP_REMOVED lines=9> */
.L_x_317:
        /* <DEDUP_REMOVED lines=9> */
.L_x_318:
[----:B------:R-:W1:Y:S01]  /*cb10*/  SYNCS.PHASECHK.TRANS64.TRYWAIT P0, [R6+URZ], R5 ;  /* 0x00000005060075a7 */ /* 0x000e62000800017f */
[----:B------:R-:W-:-:S05]  /*cb20*/  VIADD R2, R7, 0x1 ;  /* 0x0000000107027836 */ /* 0x000fca0000000000 */
[----:B------:R-:W-:-:S04]  /*cb30*/  ISETP.NE.AND P1, PT, R2, 0x1c, PT ;  /* 0x0000001c0200780c */ /* 0x000fc80003f25270 */
[----:B0-----:R-:W-:Y:S02]  /*cb40*/  SEL R4, RZ, 0x1, P1 ;  /* 0x00000001ff047807 */ /* 0x001fe40000800000 */
[----:B------:R-:W-:Y:S02]  /*cb50*/  SEL R3, R2, RZ, P1 ;  /* 0x000000ff02037207 */ /* 0x000fe40000800000 */
[----:B------:R-:W-:Y:S01]  /*cb60*/  LOP3.LUT R4, R11, R4, RZ, 0x3c, !PT ;  /* 0x000000040b047212 */ /* 0x000fe200078e3cff */
[----:B-1----:R-:W-:Y:S06]  /*cb70*/  @!P0 BRA `(.L_x_282) ;  /* 0x0000000800e08947 */ /* 0x002fec0003800000 */
.L_x_319:
[----:B------:R-:W-:Y:S01]  /*cb80*/  IMAD R3, R3, 0x8, R0 ;  /* 0x0000000803037824 */ /* 0x000fe200078e0200 */
[----:B------:R-:W-:-:S07]  /*cb90*/  SHF.L.U32 R0, R4, 0x1f, RZ ;  /* 0x0000001f04007819 */ /* 0x000fce00000006ff */
.L_x_283:
[----:B-1----:R1:W2:Y:S02]  /*cba0*/  SYNCS.PHASECHK.TRANS64.TRYWAIT P0, [R3+URZ], R0 ;  /* 0x00000000030075a7 */ /* 0x0022a4000800017f */
[----:B--2---:R-:W-:Y:S05]  /*cbb0*/  @!P0 NANOSLEEP.SYNCS 0x989680 ;  /* 0x009896800000895d */ /* 0x004fea0003900000 */
[----:B------:R-:W2:Y:S02]  /*cbc0*/  @!P0 SYNCS.PHASECHK.TRANS64 P0, [R3+URZ], R0 ;  /* 0x00000000030085a7 */ /* 0x000ea4000800007f */
[----:B--2---:R-:W-:Y:S05]  /*cbd0*/  @!P0 BRA `(.L_x_283) ;  /* 0xfffffffc00f08947 */ /* 0x004fea000383ffff */
.L_x_254:
[----:B------:R-:W-:Y:S05]  /*cbe0*/  BSYNC B0 ;  /* 0x0000000000007941 */ /* 0x000fea0003800000 */
.L_x_253:
[----:B------:R-:W-:Y:S05]  /*cbf0*/  EXIT ;  /* 0x000000000000794d */ /* 0x000fea0003800000 */
.L_x_20:
[----:B0-----:R-:W-:-:S04]  /*cc00*/  IMAD.U32 R19, RZ, RZ, UR15 ;  /* 0x0000000fff137e24 */ /* 0x001fc8000f8e00ff */
[----:B------:R0:W1:Y:S03]  /*cc10*/  SYNCS.PHASECHK.TRANS64.TRYWAIT P0, [R19+URZ+-0x8], R18 ;  /* 0xfffff812130075a7 */ /* 0x000066000800017f */
[----:B-1----:R-:W-:Y:S05]  /*cc20*/  @!P0 NANOSLEEP.SYNCS 0x989680 ;  /* 0x009896800000895d */ /* 0x002fea0003900000 */
[----:B------:R-:W1:Y:S02]  /*cc30*/  @!P0 SYNCS.PHASECHK.TRANS64 P0, [R19+URZ+-0x8], R18 ;  /* 0xfffff812130085a7 */ /* 0x000e64000800007f */
[----:B-1----:R-:W-:Y:S05]  /*cc40*/  @!P0 BRA `(.L_x_20) ;  /* 0xfffffffc00ec8947 */ /* 0x002fea000383ffff */
[----:B------:R-:W-:Y:S05]  /*cc50*/  BRA `(.L_x_284) ;  /* 0xffffff4c00587947 */ /* 0x000fea000383ffff */
.L_x_25:
[----:B-1----:R-:W-:-:S04]  /*cc60*/  IMAD.U32 R19, RZ, RZ, UR6 ;  /* 0x00000006ff137e24 */ /* 0x002fc8000f8e00ff */
[----:B------:R1:W4:Y:S03]  /*cc70*/  SYNCS.PHASECHK.TRANS64.TRYWAIT P0, [R19+URZ], R18 ;  /* 0x00000012130075a7 */ /* 0x000326000800017f */
[----:B----4-:R-:W-:Y:S05]  /*cc80*/  @!P0 NANOSLEEP.SYNCS 0x989680 ;  /* 0x009896800000895d */ /* 0x010fea0003900000 */
[----:B------:R-:W4:Y:S02]  /*cc90*/  @!P0 SYNCS.PHASECHK.TRANS64 P0, [R19+URZ], R18 ;  /* 0x00000012130085a7 */ /* 0x000f24000800007f */
[----:B----4-:R-:W-:Y:S05]  /*cca0*/  @!P0 BRA `(.L_x_25) ;  /* 0xfffffffc00ec8947 */ /* 0x010fea000383ffff */
[----:B------:R-:W-:Y:S05]  /*ccb0*/  BRA `(.L_x_24) ;  /* 0xffffff5400007947 */ /* 0x000fea000383ffff */
.L_x_31:
[----:B-1----:R-:W-:-:S04]  /*ccc0*/  IMAD.U32 R215, RZ, RZ, UR9 ;  /* 0x00000009ffd77e24 */ /* 0x002fc8000f8e00ff */
[----:B------:R1:W4:Y:S03]  /*ccd0*/  SYNCS.PHASECHK.TRANS64.TRYWAIT P0, [R215+URZ], R214 ;  /* 0x000000d6d70075a7 */ /* 0x000326000800017f */
[----:B----4-:R-:W-:Y:S05]  /*cce0*/  @!P0 NANOSLEEP.SYNCS 0x989680 ;  /* 0x009896800000895d */ /* 0x010fea0003900000 */
[----:B------:R-:W4:Y:S02]  /*ccf0*/  @!P0 SYNCS.PHASECHK.TRANS64 P0, [R215+URZ], R214 ;  /* 0x000000d6d70085a7 */ /* 0x000f24000800007f */
[----:B----4-:R-:W-:Y:S05]  /*cd00*/  @!P0 BRA `(.L_x_31) ;  /* 0xfffffffc00ec8947 */ /* 0x010fea000383ffff */
[----:B------:R-:W-:Y:S05]  /*cd10*/  BRA `(.L_x_30) ;  /* 0xffffff5c00e07947 */ /* 0x000fea000383ffff */
.L_x_39:
[----:B-1----:R-:W-:-:S04]  /*cd20*/  IMAD.U32 R27, RZ, RZ, UR15 ;  /* 0x0000000fff1b7e24 */ /* 0x002fc8000f8e00ff */
[----:B------:R1:W4:Y:S03]  /*cd30*/  SYNCS.PHASECHK.TRANS64.TRYWAIT P0, [R27+URZ+0x8], R26 ;  /* 0x0000081a1b0075a7 */ /* 0x000326000800017f */
[----:B----4-:R-:W-:Y:S05]  /*cd40*/  @!P0 NANOSLEEP.SYNCS 0x989680 ;  /* 0x009896800000895d */ /* 0x010fea0003900000 */
[----:B------:R-:W4:Y:S02]  /*cd50*/  @!P0 SYNCS.PHASECHK.TRANS64 P0, [R27+URZ+0x8], R26 ;  /* 0x0000081a1b0085a7 */ /* 0x000f24000800007f */
[----:B----4-:R-:W-:Y:S05]  /*cd60*/  @!P0 BRA `(.L_x_39) ;  /* 0xfffffffc00ec8947 */ /* 0x010fea000383ffff */
[----:B------:R-:W-:Y:S05]  /*cd70*/  BRA `(.L_x_285) ;  /* 0xffffff7000387947 */ /* 0x000fea000383ffff */
.L_x_240:
[----:B------:R-:W-:Y:S01]  /*cd80*/  BSSY B1, `(.L_x_286) ;  /* 0x0000006000017945 */ /* 0x000fe20003800000 */
[----:B------:R-:W-:-:S07]  /*cd90*/  IMAD.MOV.U32 R10, RZ, RZ, -0x1 ;  /* 0xffffffffff0a7424 */ /* 0x000fce00078e00ff */
[----:B------:R-:W-:Y:S05]  /*cda0*/  WARPSYNC.COLLECTIVE R10, `(.L_x_287) ;  /* 0x000000000a0c7348 */ /* 0x000fea0003c00000 */
[----:B------:R-:W-:Y:S02]  /*cdb0*/  ELECT P1, UR62, PT ;  /* 0x00000000003e782f */ /* 0x000fe40003820000 */
[----:B------:R-:W-:Y:S01]  /*cdc0*/  MOV R10, UR62 ;  /* 0x0000003e000a7c02 */ /* 0x000fe20008000f00 */
[----:B------:R-:W-:Y:S10]  /*cdd0*/  ENDCOLLECTIVE ;  /* 0x000000000000791b */ /* 0x000ff40003800000 */
.L_x_287:
[----:B------:R-:W-:Y:S05]  /*cde0*/  BSYNC B1 ;  /* 0x0000000000017941 */ /* 0x000fea0003800000 */
.L_x_286:
[----:B------:R-:W-:Y:S05]  /*cdf0*/  BRA `(.L_x_288) ;  /* 0xffffffe000a07947 */ /* 0x000fea000383ffff */
.L_x_243:
[----:B0-----:R0:W1:Y:S02]  /*ce00*/  SYNCS.PHASECHK.TRANS64.TRYWAIT P1, [R19+URZ+0xe0], R6 ;  /* 0x0000e006130075a7 */ /* 0x001064000802017f */
[----:B-1----:R-:W-:Y:S05]  /*ce10*/  @!P1 NANOSLEEP.SYNCS 0x989680 ;  /* 0x009896800000995d */ /* 0x002fea0003900000 */
[----:B------:R-:W1:Y:S02]  /*ce20*/  @!P1 SYNCS.PHASECHK.TRANS64 P1, [R19+URZ+0xe0], R6 ;  /* 0x0000e006130095a7 */ /* 0x000e64000802007f */
[----:B-1----:R-:W-:Y:S05]  /*ce30*/  @!P1 BRA `(.L_x_243) ;  /* 0xfffffffc00f09947 */ /* 0x002fea000383ffff */
[----:B------:R-:W-:Y:S05]  /*ce40*/  BRA `(.L_x_289) ;  /* 0xffffffe000d87947 */ /* 0x000fea000383ffff */
.L_x_252:
[----:B------:R-:W-:Y:S01]  /*ce50*/  BSSY B0, `(.L_x_290) ;  /* 0x0000006000007945 */ /* 0x000fe20003800000 */
[----:B------:R-:W-:-:S07]  /*ce60*/  IMAD.MOV.U32 R10, RZ, RZ, -0x1 ;  /* 0xffffffffff0a7424 */ /* 0x000fce00078e00ff */
[----:B------:R-:W-:Y:S05]  /*ce70*/  WARPSYNC.COLLECTIVE R10, `(.L_x_291) ;  /* 0x000000000a0c7348 */ /* 0x000fea0003c00000 */
[----:B------:R-:W-:Y:S02]  /*ce80*/  ELECT P1, UR62, PT ;  /* 0x00000000003e782f */ /* 0x000fe40003820000 */
[----:B------:R-:W-:Y:S01]  /*ce90*/  MOV R10, UR62 ;  /* 0x0000003e000a7c02 */ /* 0x000fe20008000f00 */
[----:B------:R-:W-:Y:S10]  /*cea0*/  ENDCOLLECTIVE ;  /* 0x000000000000791b */ /* 0x000ff40003800000 */
.L_x_291:
[----:B------:R-:W-:Y:S05]  /*ceb0*/  BSYNC B0 ;  /* 0x0000000000007941 */ /* 0x000fea0003800000 */
.L_x_290:
[----:B------:R-:W-:Y:S01]  /*cec0*/  PLOP3.LUT P0, PT, P1, PT, PT, 0x80, 0x0 ;  /* 0x000000000000781c */ /* 0x000fe20000f0f070 */
[----:B------:R-:W-:-:S12]  /*ced0*/  BRA `(.L_x_292) ;  /* 0xffffffec00347947 */ /* 0x000fd8000383ffff */
.L_x_256:
[----:B0-----:R0:W1:Y:S02]  /*cee0*/  SYNCS.PHASECHK.TRANS64.TRYWAIT P0, [R5+URZ], R2 ;  /* 0x00000002050075a7 */ /* 0x001064000800017f */
[----:B-1----:R-:W-:Y:S05]  /*cef0*/  @!P0 NANOSLEEP.SYNCS 0x989680 ;  /* 0x009896800000895d */ /* 0x002fea0003900000 */
[----:B------:R-:W1:Y:S02]  /*cf00*/  @!P0 SYNCS.PHASECHK.TRANS64 P0, [R5+URZ], R2 ;  /* 0x00000002050085a7 */ /* 0x000e64000800007f */
[----:B-1----:R-:W-:Y:S05]  /*cf10*/  @!P0 BRA `(.L_x_256) ;  /* 0xfffffffc00f08947 */ /* 0x002fea000383ffff */
[----:B------:R-:W-:Y:S05]  /*cf20*/  BRA `(.L_x_293) ;  /* 0xffffffec00747947 */ /* 0x000fea000383ffff */
.L_x_257:
[----:B0-----:R0:W1:Y:S02]  /*cf30*/  SYNCS.PHASECHK.TRANS64.TRYWAIT P0, [R7+URZ], R4 ;  /* 0x00000004070075a7 */ /* 0x001064000800017f */
[----:B-1----:R-:W-:Y:S05]  /*cf40*/  @!P0 NANOSLEEP.SYNCS 0x989680 ;  /* 0x009896800000895d */ /* 0x002fea0003900000 */
[----:B------:R-:W1:Y:S02]  /*cf50*/  @!P0 SYNCS.PHASECHK.TRANS64 P0, [R7+URZ], R4 ;  /* 0x00000004070085a7 */ /* 0x000e64000800007f */
[----:B-1----:R-:W-:Y:S05]  /*cf60*/  @!P0 BRA `(.L_x_257) ;  /* 0xfffffffc00f08947 */ /* 0x002fea000383ffff */
[----:B------:R-:W-:Y:S05]  /*cf70*/  BRA `(.L_x_294) ;  /* 0xffffffec00847947 */ /* 0x000fea000383ffff */
.L_x_258:
[----:B0-----:R0:W1:Y:S02]  /*cf80*/  SYNCS.PHASECHK.TRANS64.TRYWAIT P0, [R6+URZ], R5 ;  /* 0x00000005060075a7 */ /* 0x001064000800017f */
[----:B-1----:R-:W-:Y:S05]  /*cf90*/  @!P0 NANOSLEEP.SYNCS 0x989680 ;  /* 0x009896800000895d */ /* 0x002fea0003900000 */
[----:B------:R-:W1:Y:S02]  /*cfa0*/  @!P0 SYNCS.PHASECHK.TRANS64 P0, [R6+URZ], R5 ;  /* 0x00000005060085a7 */ /* 0x000e64000800007f */
[----:B-1----:R-:W-:Y:S05]  /*cfb0*/  @!P0 BRA `(.L_x_258) ;  /* 0xfffffffc00f08947 */ /* 0x002fea000383ffff */
[----:B------:R-:W-:Y:S05]  /*cfc0*/  BRA `(.L_x_295) ;  /* 0xffffffec00947947 */ /* 0x000fea000383ffff */
.L_x_259:
[----:B0-----:R0:W1:Y:S02]  /*cfd0*/  SYNCS.PHASECHK.TRANS64.TRYWAIT P0, [R9+URZ], R4 ;  /* 0x00000004090075a7 */ /* 0x001064000800017f */
[----:B-1----:R-:W-:Y:S05]  /*cfe0*/  @!P0 NANOSLEEP.SYNCS 0x989680 ;  /* 0x009896800000895d */ /* 0x002fea0003900000 */
[----:B------:R-:W1:Y:S02]  /*cff0*/  @!P0 SYNCS.PHASECHK.TRANS64 P0, [R9+URZ], R4 ;  /* 0x00000004090085a7 */ /* 0x000e64000800007f */
[----:B-1----:R-:W-:Y:S05]  /*d000*/  @!P0 BRA `(.L_x_259) ;  /* 0xfffffffc00f08947 */ /* 0x002fea000383ffff */
[----:B------:R-:W-:Y:S05]  /*d010*/  BRA `(.L_x_296) ;  /* 0xffffffec00a47947 */ /* 0x000fea000383ffff */
.L_x_260:
[----:B0-----:R0:W1:Y:S02]  /*d020*/  SYNCS.PHASECHK.TRANS64.TRYWAIT P0, [R6+URZ], R5 ;  /* 0x00000005060075a7 */ /* 0x001064000800017f */
[----:B-1----:R-:W-:Y:S05]  /*d030*/  @!P0 NANOSLEEP.SYNCS 0x989680 ;  /* 0x009896800000895d */ /* 0x002fea0003900000 */
[----:B------:R-:W1:Y:S02]  /*d040*/  @!P0 SYNCS.PHASECHK.TRANS64 P0, [R6+URZ], R5 ;  /* 0x00000005060085a7 */ /* 0x000e64000800007f */
[----:B-1----:R-:W-:Y:S05]  /*d050*/  @!P0 BRA `(.L_x_260) ;  /* 0xfffffffc00f08947 */ /* 0x002fea000383ffff */
[----:B------:R-:W-:Y:S05]  /*d060*/  BRA `(.L_x_297) ;  /* 0xffffffec00b47947 */ /* 0x000fea000383ffff */
.L_x_261:
[----:B0-----:R0:W1:Y:S02]  /*d070*/  SYNCS.PHASECHK.TRANS64.TRYWAIT P0, [R9+URZ], R4 ;  /* 0x00000004090075a7 */ /* 0x001064000800017f */
[----:B-1----:R-:W-:Y:S05]  /*d080*/  @!P0 NANOSLEEP.SYNCS 0x989680 ;  /* 0x009896800000895d */ /* 0x002fea0003900000 */
[----:B------:R-:W1:Y:S02]  /*d090*/  @!P0 SYNCS.PHASECHK.TRANS64 P0, [R9+URZ], R4 ;  /* 0x00000004090085a7 */ /* 0x000e64000800007f */
[----:B-1----:R-:W-:Y:S05]  /*d0a0*/  @!P0 BRA `(.L_x_261) ;  /* 0xfffffffc00f08947 */ /* 0x002fea000383ffff */
[----:B------:R-:W-:Y:S05]  /*d0b0*/  BRA `(.L_x_298) ;  /* 0xffffffec00c47947 */ /* 0x000fea000383ffff */
.L_x_262:
[----:B0-----:R0:W1:Y:S02]  /*d0c0*/  SYNCS.PHASECHK.TRANS64.TRYWAIT P0, [R6+URZ], R5 ;  /* 0x00000005060075a7 */ /* 0x001064000800017f */
[----:B-1----:R-:W-:Y:S05]  /*d0d0*/  @!P0 NANOSLEEP.SYNCS 0x989680 ;  /* 0x009896800000895d */ /* 0x002fea0003900000 */
[----:B------:R-:W1:Y:S02]  /*d0e0*/  @!P0 SYNCS.PHASECHK.TRANS64 P0, [R6+URZ], R5 ;  /* 0x00000005060085a7 */ /* 0x000e64000800007f */
[----:B-1----:R-:W-:Y:S05]  /*d0f0*/  @!P0 BRA `(.L_x_262) ;  /* 0xfffffffc00f08947 */ /* 0x002fea000383ffff */
[----:B------:R-:W-:Y:S05]  /*d100*/  BRA `(.L_x_299) ;  /* 0xffffffec00d47947 */ /* 0x000fea000383ffff */
.L_x_263:
[----:B0-----:R0:W1:Y:S02]  /*d110*/  SYNCS.PHASECHK.TRANS64.TRYWAIT P0, [R9+URZ], R4 ;  /* 0x00000004090075a7 */ /* 0x001064000800017f */
[----:B-1----:R-:W-:Y:S05]  /*d120*/  @!P0 NANOSLEEP.SYNCS 0x989680 ;  /* 0x009896800000895d */ /* 0x002fea0003900000 */
[----:B------:R-:W1:Y:S02]  /*d130*/  @!P0 SYNCS.PHASECHK.TRANS64 P0, [R9+URZ], R4 ;  /* 0x00000004090085a7 */ /* 0x000e64000800007f */
[----:B-1----:R-:W-:Y:S05]  /*d140*/  @!P0 BRA `(.L_x_263) ;  /* 0xfffffffc00f08947 */ /* 0x002fea000383ffff */
[----:B------:R-:W-:Y:S05]  /*d150*/  BRA `(.L_x_300) ;  /* 0xffffffec00e47947 */ /* 0x000fea000383ffff */
.L_x_264:
[----:B0-----:R0:W1:Y:S02]  /*d160*/  SYNCS.PHASECHK.TRANS64.TRYWAIT P0, [R6+URZ], R5 ;  /* 0x00000005060075a7 */ /* 0x001064000800017f */
[----:B-1----:R-:W-:Y:S05]  /*d170*/  @!P0 NANOSLEEP.SYNCS 0x989680 ;  /* 0x009896800000895d */ /* 0x002fea0003900000 */
[----:B------:R-:W1:Y:S02]  /*d180*/  @!P0 SYNCS.PHASECHK.TRANS64 P0, [R6+URZ], R5 ;  /* 0x00000005060085a7 */ /* 0x000e64000800007f */
[----:B-1----:R-:W-:Y:S05]  /*d190*/  @!P0 BRA `(.L_x_264) ;  /* 0xfffffffc00f08947 */ /* 0x002fea000383ffff */
[----:B------:R-:W-:Y:S05]  /*d1a0*/  BRA `(.L_x_301) ;  /* 0xffffffec00f47947 */ /* 0x000fea000383ffff */
.L_x_265:
[----:B0-----:R0:W1:Y:S02]  /*d1b0*/  SYNCS.PHASECHK.TRANS64.TRYWAIT P0, [R9+URZ], R4 ;  /* 0x00000004090075a7 */ /* 0x001064000800017f */
[----:B-1----:R-:W-:Y:S05]  /*d1c0*/  @!P0 NANOSLEEP.SYNCS 0x989680 ;  /* 0x009896800000895d */ /* 0x002fea0003900000 */
[----:B------:R-:W1:Y:S02]  /*d1d0*/  @!P0 SYNCS.PHASECHK.TRANS64 P0, [R9+URZ], R4 ;  /* 0x00000004090085a7 */ /* 0x000e64000800007f */
[----:B-1----:R-:W-:Y:S05]  /*d1e0*/  @!P0 BRA `(.L_x_265) ;  /* 0xfffffffc00f08947 */ /* 0x002fea000383ffff */
[----:B------:R-:W-:Y:S05]  /*d1f0*/  BRA `(.L_x_302) ;  /* 0xfffffff000047947 */ /* 0x000fea000383ffff */
.L_x_266:
[----:B0-----:R0:W1:Y:S02]  /*d200*/  SYNCS.PHASECHK.TRANS64.TRYWAIT P0, [R6+URZ], R5 ;  /* 0x00000005060075a7 */ /* 0x001064000800017f */
[----:B-1----:R-:W-:Y:S05]  /*d210*/  @!P0 NANOSLEEP.SYNCS 0x989680 ;  /* 0x009896800000895d */ /* 0x002fea0003900000 */
[----:B------:R-:W1:Y:S02]  /*d220*/  @!P0 SYNCS.PHASECHK.TRANS64 P0, [R6+URZ], R5 ;  /* 0x00000005060085a7 */ /* 0x000e64000800007f */
[----:B-1----:R-:W-:Y:S05]  /*d230*/  @!P0 BRA `(.L_x_266) ;  /* 0xfffffffc00f08947 */ /* 0x002fea000383ffff */
[----:B------:R-:W-:Y:S05]  /*d240*/  BRA `(.L_x_303) ;  /* 0xfffffff000147947 */ /* 0x000fea000383ffff */
.L_x_267:
[----:B0-----:R0:W1:Y:S02]  /*d250*/  SYNCS.PHASECHK.TRANS64.TRYWAIT P0, [R9+URZ], R4 ;  /* 0x00000004090075a7 */ /* 0x001064000800017f */
[----:B-1----:R-:W-:Y:S05]  /*d260*/  @!P0 NANOSLEEP.SYNCS 0x989680 ;  /* 0x009896800000895d */ /* 0x002fea0003900000 */
[----:B------:R-:W1:Y:S02]  /*d270*/  @!P0 SYNCS.PHASECHK.TRANS64 P0, [R9+URZ], R4 ;  /* 0x00000004090085a7 */ /* 0x000e64000800007f */
[----:B-1----:R-:W-:Y:S05]  /*d280*/  @!P0 BRA `(.L_x_267) ;  /* 0xfffffffc00f08947 */ /* 0x002fea000383ffff */
[----:B------:R-:W-:Y:S05]  /*d290*/  BRA `(.L_x_304) ;  /* 0xfffffff000247947 */ /* 0x000fea000383ffff */
.L_x_268:
[----:B0-----:R0:W1:Y:S02]  /*d2a0*/  SYNCS.PHASECHK.TRANS64.TRYWAIT P0, [R6+URZ], R5 ;  /* 0x00000005060075a7 */ /* 0x001064000800017f */
[----:B-1----:R-:W-:Y:S05]  /*d2b0*/  @!P0 NANOSLEEP.SYNCS 0x989680 ;  /* 0x009896800000895d */ /* 0x002fea0003900000 */
[----:B------:R-:W1:Y:S02]  /*d2c0*/  @!P0 SYNCS.PHASECHK.TRANS64 P0, [R6+URZ], R5 ;  /* 0x00000005060085a7 */ /* 0x000e64000800007f */
[----:B-1----:R-:W-:Y:S05]  /*d2d0*/  @!P0 BRA `(.L_x_268) ;  /* 0xfffffffc00f08947 */ /* 0x002fea000383ffff */
[----:B------:R-:W-:Y:S05]  /*d2e0*/  BRA `(.L_x_305) ;  /* 0xfffffff000347947 */ /* 0x000fea000383ffff */
.L_x_269:
[----:B0-----:R0:W1:Y:S02]  /*d2f0*/  SYNCS.PHASECHK.TRANS64.TRYWAIT P0, [R9+URZ], R4 ;  /* 0x00000004090075a7 */ /* 0x001064000800017f */
[----:B-1----:R-:W-:Y:S05]  /*d300*/  @!P0 NANOSLEEP.SYNCS 0x989680 ;  /* 0x009896800000895d */ /* 0x002fea0003900000 */
[----:B------:R-:W1:Y:S02]  /*d310*/  @!P0 SYNCS.PHASECHK.TRANS64 P0, [R9+URZ], R4 ;  /* 0x00000004090085a7 */ /* 0x000e64000800007f */
[----:B-1----:R-:W-:Y:S05]  /*d320*/  @!P0 BRA `(.L_x_269) ;  /* 0xfffffffc00f08947 */ /* 0x002fea000383ffff */
[----:B------:R-:W-:Y:S05]  /*d330*/  BRA `(.L_x_306) ;  /* 0xfffffff000447947 */ /* 0x000fea000383ffff */
.L_x_270:
[----:B0-----:R0:W1:Y:S02]  /*d340*/  SYNCS.PHASECHK.TRANS64.TRYWAIT P0, [R6+URZ], R5 ;  /* 0x00000005060075a7 */ /* 0x001064000800017f */
[----:B-1----:R-:W-:Y:S05]  /*d350*/  @!P0 NANOSLEEP.SYNCS 0x989680 ;  /* 0x009896800000895d */ /* 0x002fea0003900000 */
[----:B------:R-:W1:Y:S02]  /*d360*/  @!P0 SYNCS.PHASECHK.TRANS64 P0, [R6+URZ], R5 ;  /* 0x00000005060085a7 */ /* 0x000e64000800007f */
[----:B-1----:R-:W-:Y:S05]  /*d370*/  @!P0 BRA `(.L_x_270) ;  /* 0xfffffffc00f08947 */ /* 0x002fea000383ffff */
[----:B------:R-:W-:Y:S05]  /*d380*/  BRA `(.L_x_307) ;  /* 0xfffffff000547947 */ /* 0x000fea000383ffff */
.L_x_271:
[----:B0-----:R0:W1:Y:S02]  /*d390*/  SYNCS.PHASECHK.TRANS64.TRYWAIT P0, [R9+URZ], R4 ;  /* 0x00000004090075a7 */ /* 0x001064000800017f */
[----:B-1----:R-:W-:Y:S05]  /*d3a0*/  @!P0 NANOSLEEP.SYNCS 0x989680 ;  /* 0x009896800000895d */ /* 0x002fea0003900000 */
[----:B------:R-:W1:Y:S02]  /*d3b0*/  @!P0 SYNCS.PHASECHK.TRANS64 P0, [R9+URZ], R4 ;  /* 0x00000004090085a7 */ /* 0x000e64000800007f */
[----:B-1----:R-:W-:Y:S05]  /*d3c0*/  @!P0 BRA `(.L_x_271) ;  /* 0xfffffffc00f08947 */ /* 0x002fea000383ffff */
[----:B------:R-:W-:Y:S05]  /*d3d0*/  BRA `(.L_x_308) ;  /* 0xfffffff000647947 */ /* 0x000fea000383ffff */
.L_x_272:
[----:B0-----:R0:W1:Y:S02]  /*d3e0*/  SYNCS.PHASECHK.TRANS64.TRYWAIT P0, [R6+URZ], R5 ;  /* 0x00000005060075a7 */ /* 0x001064000800017f */
[----:B-1----:R-:W-:Y:S05]  /*d3f0*/  @!P0 NANOSLEEP.SYNCS 0x989680 ;  /* 0x009896800000895d */ /* 0x002fea0003900000 */
[----:B------:R-:W1:Y:S02]  /*d400*/  @!P0 SYNCS.PHASECHK.TRANS64 P0, [R6+URZ], R5 ;  /* 0x00000005060085a7 */ /* 0x000e64000800007f */
[----:B-1----:R-:W-:Y:S05]  /*d410*/  @!P0 BRA `(.L_x_272) ;  /* 0xfffffffc00f08947 */ /* 0x002fea000383ffff */
[----:B------:R-:W-:Y:S05]  /*d420*/  BRA `(.L_x_309) ;  /* 0xfffffff000747947 */ /* 0x000fea000383ffff */
.L_x_273:
[----:B0-----:R0:W1:Y:S02]  /*d430*/  SYNCS.PHASECHK.TRANS64.TRYWAIT P0, [R9+URZ], R4 ;  /* 0x00000004090075a7 */ /* 0x001064000800017f */
[----:B-1----:R-:W-:Y:S05]  /*d440*/  @!P0 NANOSLEEP.SYNCS 0x989680 ;  /* 0x009896800000895d */ /* 0x002fea0003900000 */
[----:B------:R-:W1:Y:S02]  /*d450*/  @!P0 SYNCS.PHASECHK.TRANS64 P0, [R9+URZ], R4 ;  /* 0x00000004090085a7 */ /* 0x000e64000800007f */
[----:B-1----:R-:W-:Y:S05]  /*d460*/  @!P0 BRA `(.L_x_273) ;  /* 0xfffffffc00f08947 */ /* 0x002fea000383ffff */
[----:B------:R-:W-:Y:S05]  /*d470*/  BRA `(.L_x_310) ;  /* 0xfffffff000847947 */ /* 0x000fea000383ffff */
.L_x_274:
[----:B0-----:R0:W1:Y:S02]  /*d480*/  SYNCS.PHASECHK.TRANS64.TRYWAIT P0, [R6+URZ], R5 ;  /* 0x00000005060075a7 */ /* 0x001064000800017f */
[----:B-1----:R-:W-:Y:S05]  /*d490*/  @!P0 NANOSLEEP.SYNCS 0x989680 ;  /* 0x009896800000895d */ /* 0x002fea0003900000 */
[----:B------:R-:W1:Y:S02]  /*d4a0*/  @!P0 SYNCS.PHASECHK.TRANS64 P0, [R6+URZ], R5 ;  /* 0x00000005060085a7 */ /* 0x000e64000800007f */
[----:B-1----:R-:W-:Y:S05]  /*d4b0*/  @!P0 BRA `(.L_x_274) ;  /* 0xfffffffc00f08947 */ /* 0x002fea000383ffff */
[----:B------:R-:W-:Y:S05]  /*d4c0*/  BRA `(.L_x_311) ;  /* 0xfffffff000947947 */ /* 0x000fea000383ffff */
.L_x_275:
[----:B0-----:R0:W1:Y:S02]  /*d4d0*/  SYNCS.PHASECHK.TRANS64.TRYWAIT P0, [R9+URZ], R4 ;  /* 0x00000004090075a7 */ /* 0x001064000800017f */
[----:B-1----:R-:W-:Y:S05]  /*d4e0*/  @!P0 NANOSLEEP.SYNCS 0x989680 ;  /* 0x009896800000895d */ /* 0x002fea0003900000 */
[----:B------:R-:W1:Y:S02]  /*d4f0*/  @!P0 SYNCS.PHASECHK.TRANS64 P0, [R9+URZ], R4 ;  /* 0x00000004090085a7 */ /* 0x000e64000800007f */
[----:B-1----:R-:W-:Y:S05]  /*d500*/  @!P0 BRA `(.L_x_275) ;  /* 0xfffffffc00f08947 */ /* 0x002fea000383ffff */
[----:B------:R-:W-:Y:S05]  /*d510*/  BRA `(.L_x_312) ;  /* 0xfffffff000a47947 */ /* 0x000fea000383ffff */
.L_x_276:
[----:B0-----:R0:W1:Y:S02]  /*d520*/  SYNCS.PHASECHK.TRANS64.TRYWAIT P0, [R6+URZ], R5 ;  /* 0x00000005060075a7 */ /* 0x001064000800017f */
[----:B-1----:R-:W-:Y:S05]  /*d530*/  @!P0 NANOSLEEP.SYNCS 0x989680 ;  /* 0x009896800000895d */ /* 0x002fea0003900000 */
[----:B------:R-:W1:Y:S02]  /*d540*/  @!P0 SYNCS.PHASECHK.TRANS64 P0, [R6+URZ], R5 ;  /* 0x00000005060085a7 */ /* 0x000e64000800007f */
[----:B-1----:R-:W-:Y:S05]  /*d550*/  @!P0 BRA `(.L_x_276) ;  /* 0xfffffffc00f08947 */ /* 0x002fea000383ffff */
[----:B------:R-:W-:Y:S05]  /*d560*/  BRA `(.L_x_313) ;  /* 0xfffffff000b47947 */ /* 0x000fea000383ffff */
.L_x_277:
[----:B0-----:R0:W1:Y:S02]  /*d570*/  SYNCS.PHASECHK.TRANS64.TRYWAIT P0, [R9+URZ], R4 ;  /* 0x00000004090075a7 */ /* 0x001064000800017f */
[----:B-1----:R-:W-:Y:S05]  /*d580*/  @!P0 NANOSLEEP.SYNCS 0x989680 ;  /* 0x009896800000895d */ /* 0x002fea0003900000 */
[----:B------:R-:W1:Y:S02]  /*d590*/  @!P0 SYNCS.PHASECHK.TRANS64 P0, [R9+URZ], R4 ;  /* 0x00000004090085a7 */ /* 0x000e64000800007f */
[----:B-1----:R-:W-:Y:S05]  /*d5a0*/  @!P0 BRA `(.L_x_277) ;  /* 0xfffffffc00f08947 */ /* 0x002fea000383ffff */
[----:B------:R-:W-:Y:S05]  /*d5b0*/  BRA `(.L_x_314) ;  /* 0xfffffff000c47947 */ /* 0x000fea000383ffff */
.L_x_278:
[----:B0-----:R0:W1:Y:S02]  /*d5c0*/  SYNCS.PHASECHK.TRANS64.TRYWAIT P0, [R6+URZ], R5 ;  /* 0x00000005060075a7 */ /* 0x001064000800017f */
[----:B-1----:R-:W-:Y:S05]  /*d5d0*/  @!P0 NANOSLEEP.SYNCS 0x989680 ;  /* 0x009896800000895d */ /* 0x002fea0003900000 */
[----:B------:R-:W1:Y:S02]  /*d5e0*/  @!P0 SYNCS.PHASECHK.TRANS64 P0, [R6+URZ], R5 ;  /* 0x00000005060085a7 */ /* 0x000e64000800007f */
[----:B-1----:R-:W-:Y:S05]  /*d5f0*/  @!P0 BRA `(.L_x_278) ;  /* 0xfffffffc00f08947 */ /* 0x002fea000383ffff */
[----:B------:R-:W-:Y:S05]  /*d600*/  BRA `(.L_x_315) ;  /* 0xfffffff000d47947 */ /* 0x000fea000383ffff */
.L_x_279:
[----:B0-----:R0:W1:Y:S02]  /*d610*/  SYNCS.PHASECHK.TRANS64.TRYWAIT P0, [R9+URZ], R4 ;  /* 0x00000004090075a7 */ /* 0x001064000800017f */
[----:B-1----:R-:W-:Y:S05]  /*d620*/  @!P0 NANOSLEEP.SYNCS 0x989680 ;  /* 0x009896800000895d */ /* 0x002fea0003900000 */
[----:B------:R-:W1:Y:S02]  /*d630*/  @!P0 SYNCS.PHASECHK.TRANS64 P0, [R9+URZ], R4 ;  /* 0x00000004090085a7 */ /* 0x000e64000800007f */
[----:B-1----:R-:W-:Y:S05]  /*d640*/  @!P0 BRA `(.L_x_279) ;  /* 0xfffffffc00f08947 */ /* 0x002fea000383ffff */
[----:B------:R-:W-:Y:S05]  /*d650*/  BRA `(.L_x_316) ;  /* 0xfffffff000e47947 */ /* 0x000fea000383ffff */
.L_x_280:
[----:B0-----:R0:W1:Y:S02]  /*d660*/  SYNCS.PHASECHK.TRANS64.TRYWAIT P0, [R6+URZ], R5 ;  /* 0x00000005060075a7 */ /* 0x001064000800017f */
[----:B-1----:R-:W-:Y:S05]  /*d670*/  @!P0 NANOSLEEP.SYNCS 0x989680 ;  /* 0x009896800000895d */ /* 0x002fea0003900000 */
[----:B------:R-:W1:Y:S02]  /*d680*/  @!P0 SYNCS.PHASECHK.TRANS64 P0, [R6+URZ], R5 ;  /* 0x00000005060085a7 */ /* 0x000e64000800007f */
[----:B-1----:R-:W-:Y:S05]  /*d690*/  @!P0 BRA `(.L_x_280) ;  /* 0xfffffffc00f08947 */ /* 0x002fea000383ffff */
[----:B------:R-:W-:Y:S05]  /*d6a0*/  BRA `(.L_x_317) ;  /* 0xfffffff000f47947 */ /* 0x000fea000383ffff */
.L_x_281:
[----:B0-----:R0:W1:Y:S02]  /*d6b0*/  SYNCS.PHASECHK.TRANS64.TRYWAIT P0, [R9+URZ], R4 ;  /* 0x00000004090075a7 */ /* 0x001064000800017f */
[----:B-1----:R-:W-:Y:S05]  /*d6c0*/  @!P0 NANOSLEEP.SYNCS 0x989680 ;  /* 0x009896800000895d */ /* 0x002fea0003900000 */
[----:B------:R-:W1:Y:S02]  /*d6d0*/  @!P0 SYNCS.PHASECHK.TRANS64 P0, [R9+URZ], R4 ;  /* 0x00000004090085a7 */ /* 0x000e64000800007f */
[----:B-1----:R-:W-:Y:S05]  /*d6e0*/  @!P0 BRA `(.L_x_281) ;  /* 0xfffffffc00f08947 */ /* 0x002fea000383ffff */
[----:B------:R-:W-:Y:S05]  /*d6f0*/  BRA `(.L_x_318) ;  /* 0xfffffff400047947 */ /* 0x000fea000383ffff */
.L_x_282:
[----:B0-----:R0:W1:Y:S02]  /*d700*/  SYNCS.PHASECHK.TRANS64.TRYWAIT P0, [R6+URZ], R5 ;  /* 0x00000005060075a7 */ /* 0x001064000800017f */
[----:B-1----:R-:W-:Y:S05]  /*d710*/  @!P0 NANOSLEEP.SYNCS 0x989680 ;  /* 0x009896800000895d */ /* 0x002fea0003900000 */
[----:B------:R-:W1:Y:S02]  /*d720*/  @!P0 SYNCS.PHASECHK.TRANS64 P0, [R6+URZ], R5 ;  /* 0x00000005060085a7 */ /* 0x000e64000800007f */
[----:B-1----:R-:W-:Y:S05]  /*d730*/  @!P0 BRA `(.L_x_282) ;  /* 0xfffffffc00f08947 */ /* 0x002fea000383ffff */
[----:B------:R-:W-:Y:S05]  /*d740*/  BRA `(.L_x_319) ;  /* 0xfffffff4000c7947 */ /* 0x000fea000383ffff */
.L_x_320:
[----:B------:R-:W-:-:S00]  /*d750*/  BRA `(.L_x_320) ;  /* 0xfffffffc00fc7947 */ /* 0x000fc0000383ffff */
[----:B------:R-:W-:-:S00]  /*d760*/  NOP ;  /* 0x0000000000007918 */ /* 0x000fc00000000000 */
        /* <DEDUP_REMOVED lines=9> */
.L_x_321:


//--------------------- .nv.shared._ZN7cutlass13device_kernelINS_4gemm6kernel13GemmUniversalIN4cute5tupleIJiiiiEEENS1_10collective13CollectiveMmaINS1_37MainloopSm90TmaGmmaWarpSpecializedFP8ILi28ENS5_IJNS4_1CILi2EEENSA_ILi1EEESC_EEENS1_32KernelTmaWarpSpecializedPingpongEEENS5_IJNSA_ILi64EEENSA_ILi192EEENSA_ILi32EEEEEENS_12float_e4m3_tENS5_IJlSC_lEEESK_SL_NS4_8TiledMMAINS4_8MMA_AtomIJNS4_4SM904GMMA31MMA_64x192x32_F32E4M3E4M3_SS_TNILNSP_7ScaleInE1ELSR_1EEEEEENS4_6LayoutINS5_IJSC_SC_SC_EEENS5_IJNSA_ILi0EEESW_SW_EEEEENS5_IJNS4_10UnderscoreESZ_SZ_EEEEENS4_13SM90_TMA_LOADENS4_14ComposedLayoutINS4_7SwizzleILi1ELi4ELi3EEENS4_18smem_ptr_flag_bitsILi8EEENSU_INS5_IJNSA_ILi8EEESI_EEENS5_IJSI_SC_EEEEEEEvNS4_8identityENS4_23SM90_TMA_LOAD_MULTICASTES1C_vS1D_EENS_8epilogue10collective6detail29Sm90TmaWarpSpecializedAdapterINS1H_15DefaultEpilogueISK_SL_SL_NS1G_6thread17LinearCombinationISK_Li1EffLNS1L_9ScaleType4KindE0ELNS_15FloatRoundStyleE2ESK_EENS1_15EpilogueDefaultEEEEEvvEEEEvNT_6ParamsE --------------------------
	.section	.nv.shared._ZN7cutlass13device_kernelINS_4gemm6kernel13GemmUniversalIN4cute5tupleIJiiiiEEENS1_10collective13CollectiveMmaINS1_37MainloopSm90TmaGmmaWarpSpecializedFP8ILi28ENS5_IJNS4_1CILi2EEENSA_ILi1EEESC_EEENS1_32KernelTmaWarpSpecializedPingpongEEENS5_IJNSA_ILi64EEENSA_ILi192EEENSA_ILi32EEEEEENS_12float_e4m3_tENS5_IJlSC_lEEESK_SL_NS4_8TiledMMAINS4_8MMA_AtomIJNS4_4SM904GMMA31MMA_64x192x32_F32E4M3E4M3_SS_TNILNSP_7ScaleInE1ELSR_1EEEEEENS4_6LayoutINS5_IJSC_SC_SC_EEENS5_IJNSA_ILi0EEESW_SW_EEEEENS5_IJNS4_10UnderscoreESZ_SZ_EEEEENS4_13SM90_TMA_LOADENS4_14ComposedLayoutINS4_7SwizzleILi1ELi4ELi3EEENS4_18smem_ptr_flag_bitsILi8EEENSU_INS5_IJNSA_ILi8EEESI_EEENS5_IJSI_SC_EEEEEEEvNS4_8identityENS4_23SM90_TMA_LOAD_MULTICASTES1C_vS1D_EENS_8epilogue10collective6detail29Sm90TmaWarpSpecializedAdapterINS1H_15DefaultEpilogueISK_SL_SL_NS1G_6thread17LinearCombinationISK_Li1EffLNS1L_9ScaleType4KindE0ELNS_15FloatRoundStyleE2ESK_EENS1_15EpilogueDefaultEEEEEvvEEEEvNT_6ParamsE,"aw",@nobits
	.sectionflags	@""
	.align	16
	.zero		1024


//--------------------- .nv.shared.reserved.0     --------------------------
	.section	.nv.shared.reserved.0,"aw",@nobits
	.weak		__nv_reservedSMEM_offset_0_alias
	.size		__nv_reservedSMEM_offset_0_alias, 0, 0
	.other		__nv_reservedSMEM_offset_0_alias,@"STO_CUDA_RESERVED_SHARED STV_DEFAULT"
__nv_reservedSMEM_offset_0_alias:
	.zero		0


//--------------------- .nv.global                --------------------------
	.section	.nv.global,"aw",@nobits
.nv.global:
	.type		_ZN40_INTERNAL_9b2a4fd8_4_k_cu_0e5aeda1_139044cute1_E,@object
	.size		_ZN40_INTERNAL_9b2a4fd8_4_k_cu_0e5aeda1_139044cute1_E,(_ZN40_INTERNAL_9b2a4fd8_4_k_cu_0e5aeda1_139044cuda3std3__45__cpo6cbeginE - _ZN40_INTERNAL_9b2a4fd8_4_k_cu_0e5aeda1_139044cute1_E)
_ZN40_INTERNAL_9b2a4fd8_4_k_cu_0e5aeda1_139044cute1_E:
	.zero		1
	.type		_ZN40_INTERNAL_9b2a4fd8_4_k_cu_0e5aeda1_139044cuda3std3__45__cpo6cbeginE,@object
	.size		_ZN40_INTERNAL_9b2a4fd8_4_k_cu_0e5aeda1_139044cuda3std3__45__cpo6cbeginE,(_ZN40_INTERNAL_9b2a4fd8_4_k_cu_0e5aeda1_139044cuda3std3__48in_placeE - _ZN40_INTERNAL_9b2a4fd8_4_k_cu_0e5aeda1_139044cuda3std3__45__cpo6cbeginE)
_ZN40_INTERNAL_9b2a4fd8_4_k_cu_0e5aeda1_139044cuda3std3__45__cpo6cbeginE:
	.zero		1
	.type		_ZN40_INTERNAL_9b2a4fd8_4_k_cu_0e5aeda1_139044cuda3std3__48in_placeE,@object
	.size		_ZN40_INTERNAL_9b2a4fd8_4_k_cu_0e5aeda1_139044cuda3std3__48in_placeE,(_ZN40_INTERNAL_9b2a4fd8_4_k_cu_0e5aeda1_139044cuda3std6ranges3__45__cpo9iter_moveE - _ZN40_INTERNAL_9b2a4fd8_4_k_cu_0e5aeda1_139044cuda3std3__48in_placeE)
_ZN40_INTERNAL_9b2a4fd8_4_k_cu_0e5aeda1_139044cuda3std3__48in_placeE:
	.zero		1
	.type		_ZN40_INTERNAL_9b2a4fd8_4_k_cu_0e5aeda1_139044cuda3std6ranges3__45__cpo9iter_moveE,@object
	.size		_ZN40_INTERNAL_9b2a4fd8_4_k_cu_0e5aeda1_139044cuda3std6ranges3__45__cpo9iter_moveE,(_ZN40_INTERNAL_9b2a4fd8_4_k_cu_0e5aeda1_139044cuda3std3__45__cpo5beginE - _ZN40_INTERNAL_9b2a4fd8_4_k_cu_0e5aeda1_139044cuda3std6ranges3__45__cpo9iter_moveE)
_ZN40_INTERNAL_9b2a4fd8_4_k_cu_0e5aeda1_139044cuda3std6ranges3__45__cpo9iter_moveE:
	.zero		1
	.type		_ZN40_INTERNAL_9b2a4fd8_4_k_cu_0e5aeda1_139044cuda3std3__45__cpo5beginE,@object
	.size		_ZN40_INTERNAL_9b2a4fd8_4_k_cu_0e5aeda1_139044cuda3std3__45__cpo5beginE,(_ZN40_INTERNAL_9b2a4fd8_4_k_cu_0e5aeda1_139044cuda3std3__442_GLOBAL__N__9b2a4fd8_4_k_cu_0e5aeda1_139046ignoreE - _ZN40_INTERNAL_9b2a4fd8_4_k_cu_0e5aeda1_139044cuda3std3__45__cpo5beginE)
_ZN40_INTERNAL_9b2a4fd8_4_k_cu_0e5aeda1_139044cuda3std3__45__cpo5beginE:
	.zero		1
	.type		_ZN40_INTERNAL_9b2a4fd8_4_k_cu_0e5aeda1_139044cuda3std3__442_GLOBAL__N__9b2a4fd8_4_k_cu_0e5aeda1_139046ignoreE,@object
	.size		_ZN40_INTERNAL_9b2a4fd8_4_k_cu_0e5aeda1_139044cuda3std3__442_GLOBAL__N__9b2a4fd8_4_k_cu_0e5aeda1_139046ignoreE,(_ZN40_INTERNAL_9b2a4fd8_4_k_cu_0e5aeda1_139044cute7productE - _ZN40_INTERNAL_9b2a4fd8_4_k_cu_0e5aeda1_139044cuda3std3__442_GLOBAL__N__9b2a4fd8_4_k_cu_0e5aeda1_139046ignoreE)
_ZN40_INTERNAL_9b2a4fd8_4_k_cu_0e5aeda1_139044cuda3std3__442_GLOBAL__N__9b2a4fd8_4_k_cu_0e5aeda1_139046ignoreE:
	.zero		1
	.type		_ZN40_INTERNAL_9b2a4fd8_4_k_cu_0e5aeda1_139044cute7productE,@object
	.size		_ZN40_INTERNAL_9b2a4fd8_4_k_cu_0e5aeda1_139044cute7productE,(_ZN40_INTERNAL_9b2a4fd8_4_k_cu_0e5aeda1_139044cuda3std3__45__cpo3endE - _ZN40_INTERNAL_9b2a4fd8_4_k_cu_0e5aeda1_139044cute7productE)
_ZN40_INTERNAL_9b2a4fd8_4_k_cu_0e5aeda1_139044cute7productE:
	.zero		1
	.type		_ZN40_INTERNAL_9b2a4fd8_4_k_cu_0e5aeda1_139044cuda3std3__45__cpo3endE,@object
	.size		_ZN40_INTERNAL_9b2a4fd8_4_k_cu_0e5aeda1_139044cuda3std3__45__cpo3endE,(_ZN40_INTERNAL_9b2a4fd8_4_k_cu_0e5aeda1_139044cuda3std3__419piecewise_constructE - _ZN40_INTERNAL_9b2a4fd8_4_k_cu_0e5aeda1_139044cuda3std3__45__cpo3endE)
_ZN40_INTERNAL_9b2a4fd8_4_k_cu_0e5aeda1_139044cuda3std3__45__cpo3endE:
	.zero		1
	.type		_ZN40_INTERNAL_9b2a4fd8_4_k_cu_0e5aeda1_139044cuda3std3__419piecewise_constructE,@object
	.size		_ZN40_INTERNAL_9b2a4fd8_4_k_cu_0e5aeda1_139044cuda3std3__419piecewise_constructE,(_ZN40_INTERNAL_9b2a4fd8_4_k_cu_0e5aeda1_139044cuda3std3__45__cpo4cendE - _ZN40_INTERNAL_9b2a4fd8_4_k_cu_0e5aeda1_139044cuda3std3__419piecewise_constructE)
_ZN40_INTERNAL_9b2a4fd8_4_k_cu_0e5aeda1_139044cuda3std3__419piecewise_constructE:
	.zero		1
	.type		_ZN40_INTERNAL_9b2a4fd8_4_k_cu_0e5aeda1_139044cuda3std3__45__cpo4cendE,@object
	.size		_ZN40_INTERNAL_9b2a4fd8_4_k_cu_0e5aeda1_139044cuda3std3__45__cpo4cendE,(_ZN40_INTERNAL_9b2a4fd8_4_k_cu_0e5aeda1_139044cuda3std6ranges3__45__cpo4swapE - _ZN40_INTERNAL_9b2a4fd8_4_k_cu_0e5aeda1_139044cuda3std3__45__cpo4cendE)
_ZN40_INTERNAL_9b2a4fd8_4_k_cu_0e5aeda1_139044cuda3std3__45__cpo4cendE:
	.zero		1
	.type		_ZN40_INTERNAL_9b2a4fd8_4_k_cu_0e5aeda1_139044cuda3std6ranges3__45__cpo4swapE,@object
	.size		_ZN40_INTERNAL_9b2a4fd8_4_k_cu_0e5aeda1_139044cuda3std6ranges3__45__cpo4swapE,(.L_7 - _ZN40_INTERNAL_9b2a4fd8_4_k_cu_0e5aeda1_139044cuda3std6ranges3__45__cpo4swapE)
_ZN40_INTERNAL_9b2a4fd8_4_k_cu_0e5aeda1_139044cuda3std6ranges3__45__cpo4swapE:
	.zero		1
.L_7:


//--------------------- .nv.constant0._ZN7cutlass13device_kernelINS_4gemm6kernel13GemmUniversalIN4cute5tupleIJiiiiEEENS1_10collective13CollectiveMmaINS1_37MainloopSm90TmaGmmaWarpSpecializedFP8ILi28ENS5_IJNS4_1CILi2EEENSA_ILi1EEESC_EEENS1_32KernelTmaWarpSpecializedPingpongEEENS5_IJNSA_ILi64EEENSA_ILi192EEENSA_ILi32EEEEEENS_12float_e4m3_tENS5_IJlSC_lEEESK_SL_NS4_8TiledMMAINS4_8MMA_AtomIJNS4_4SM904GMMA31MMA_64x192x32_F32E4M3E4M3_SS_TNILNSP_7ScaleInE1ELSR_1EEEEEENS4_6LayoutINS5_IJSC_SC_SC_EEENS5_IJNSA_ILi0EEESW_SW_EEEEENS5_IJNS4_10UnderscoreESZ_SZ_EEEEENS4_13SM90_TMA_LOADENS4_14ComposedLayoutINS4_7SwizzleILi1ELi4ELi3EEENS4_18smem_ptr_flag_bitsILi8EEENSU_INS5_IJNSA_ILi8EEESI_EEENS5_IJSI_SC_EEEEEEEvNS4_8identityENS4_23SM90_TMA_LOAD_MULTICASTES1C_vS1D_EENS_8epilogue10collective6detail29Sm90TmaWarpSpecializedAdapterINS1H_15DefaultEpilogueISK_SL_SL_NS1G_6thread17LinearCombinationISK_Li1EffLNS1L_9ScaleType4KindE0ELNS_15FloatRoundStyleE2ESK_EENS1_15EpilogueDefaultEEEEEvvEEEEvNT_6ParamsE --------------------------
	.section	.nv.constant0._ZN7cutlass13device_kernelINS_4gemm6kernel13GemmUniversalIN4cute5tupleIJiiiiEEENS1_10collective13CollectiveMmaINS1_37MainloopSm90TmaGmmaWarpSpecializedFP8ILi28ENS5_IJNS4_1CILi2EEENSA_ILi1EEESC_EEENS1_32KernelTmaWarpSpecializedPingpongEEENS5_IJNSA_ILi64EEENSA_ILi192EEENSA_ILi32EEEEEENS_12float_e4m3_tENS5_IJlSC_lEEESK_SL_NS4_8TiledMMAINS4_8MMA_AtomIJNS4_4SM904GMMA31MMA_64x192x32_F32E4M3E4M3_SS_TNILNSP_7ScaleInE1ELSR_1EEEEEENS4_6LayoutINS5_IJSC_SC_SC_EEENS5_IJNSA_ILi0EEESW_SW_EEEEENS5_IJNS4_10UnderscoreESZ_SZ_EEEEENS4_13SM90_TMA_LOADENS4_14ComposedLayoutINS4_7SwizzleILi1ELi4ELi3EEENS4_18smem_ptr_flag_bitsILi8EEENSU_INS5_IJNSA_ILi8EEESI_EEENS5_IJSI_SC_EEEEEEEvNS4_8identityENS4_23SM90_TMA_LOAD_MULTICASTES1C_vS1D_EENS_8epilogue10collective6detail29Sm90TmaWarpSpecializedAdapterINS1H_15DefaultEpilogueISK_SL_SL_NS1G_6thread17LinearCombinationISK_Li1EffLNS1L_9ScaleType4KindE0ELNS_15FloatRoundStyleE2ESK_EENS1_15EpilogueDefaultEEEEEvvEEEEvNT_6ParamsE,"a",@progbits
	.sectionflags	@""
	.align	4
.nv.constant0._ZN7cutlass13device_kernelINS_4gemm6kernel13GemmUniversalIN4cute5tupleIJiiiiEEENS1_10collective13CollectiveMmaINS1_37MainloopSm90TmaGmmaWarpSpecializedFP8ILi28ENS5_IJNS4_1CILi2EEENSA_ILi1EEESC_EEENS1_32KernelTmaWarpSpecializedPingpongEEENS5_IJNSA_ILi64EEENSA_ILi192EEENSA_ILi32EEEEEENS_12float_e4m3_tENS5_IJlSC_lEEESK_SL_NS4_8TiledMMAINS4_8MMA_AtomIJNS4_4SM904GMMA31MMA_64x192x32_F32E4M3E4M3_SS_TNILNSP_7ScaleInE1ELSR_1EEEEEENS4_6LayoutINS5_IJSC_SC_SC_EEENS5_IJNSA_ILi0EEESW_SW_EEEEENS5_IJNS4_10UnderscoreESZ_SZ_EEEEENS4_13SM90_TMA_LOADENS4_14ComposedLayoutINS4_7SwizzleILi1ELi4ELi3EEENS4_18smem_ptr_flag_bitsILi8EEENSU_INS5_IJNSA_ILi8EEESI_EEENS5_IJSI_SC_EEEEEEEvNS4_8identityENS4_23SM90_TMA_LOAD_MULTICASTES1C_vS1D_EENS_8epilogue10collective6detail29Sm90TmaWarpSpecializedAdapterINS1H_15DefaultEpilogueISK_SL_SL_NS1G_6thread17LinearCombinationISK_Li1EffLNS1L_9ScaleType4KindE0ELNS_15FloatRoundStyleE2ESK_EENS1_15EpilogueDefaultEEEEEvvEEEEvNT_6ParamsE:
	.zero		1664


//--------------------- SYMBOLS --------------------------

	.type		.nv.reservedSmem.offset0,@object
	.size		.nv.reservedSmem.offset0,0x4
